// auto-generated by cutlass_sweep.conv — config: {"arch": "sm_90", "cluster_m": 1, "cluster_n": 1, "conv_kind": "fprop", "dtype": "bf16", "ndim": 3, "tile_k": 32, "tile_m": 256, "tile_n": 128}
#include "cutlass/cutlass.h"
#include "cute/tensor.hpp"
#include "cutlass/kernel_hardware_info.hpp"
#include "cutlass/conv/convolution.h"
#include "cutlass/conv/dispatch_policy.hpp"
#include "cutlass/conv/collective/collective_builder.hpp"
#include "cutlass/conv/kernel/conv_universal.hpp"
#include "cutlass/conv/device/conv_universal_adapter.hpp"
#include "cutlass/epilogue/collective/collective_builder.hpp"

using namespace cute;
using Elem = cutlass::bfloat16_t;
using Acc  = float;
using LayoutAB = cutlass::layout::TensorNDHWC;
using LayoutC  = cutlass::layout::TensorNDHWC;
constexpr auto ConvOp = cutlass::conv::Operator::kFprop;
using TileShape    = Shape<_256, _128, Shape<_32>>;
using ClusterShape = Shape<_1, _1, _1>;

using CollectiveEpilogue = typename cutlass::epilogue::collective::CollectiveBuilder<
    cutlass::arch::Sm90, cutlass::arch::OpClassTensorOp,
    TileShape, ClusterShape,
    cutlass::epilogue::collective::EpilogueTileAuto,
    Acc, Acc,
    Elem, LayoutC, 128 / cutlass::sizeof_bits<Elem>::value,
    Elem, LayoutC, 128 / cutlass::sizeof_bits<Elem>::value,
    cutlass::epilogue::collective::EpilogueScheduleAuto
  >::CollectiveOp;

using CollectiveMainloop = typename cutlass::conv::collective::CollectiveBuilder<
    cutlass::arch::Sm90, cutlass::arch::OpClassTensorOp, ConvOp,
    Elem, LayoutAB, 128 / cutlass::sizeof_bits<Elem>::value,
    Elem, LayoutAB, 128 / cutlass::sizeof_bits<Elem>::value,
    Acc,
    TileShape, ClusterShape,
    cutlass::conv::collective::StageCountAutoCarveout<
        static_cast<int>(sizeof(typename CollectiveEpilogue::SharedStorage))>,
    cutlass::conv::collective::KernelScheduleAuto
  >::CollectiveOp;

using ProblemShape = cutlass::conv::ConvProblemShape<
    ConvOp, CollectiveMainloop::DispatchPolicy::NumSpatialDimensions>;
using ConvKernel = cutlass::conv::kernel::ConvUniversal<
    ProblemShape, CollectiveMainloop, CollectiveEpilogue>;
using Conv = cutlass::conv::device::ConvUniversalAdapter<ConvKernel>;

auto* _anchor = &cutlass::device_kernel<ConvKernel>;


// ===== COMPILED SASS (sm_90a) =====

	.target	sm_90a

	.elftype	@"ET_EXEC"


//--------------------- .note.nv.tkinfo           --------------------------
	.section	.note.nv.tkinfo,"",@"SHT_NOTE"
	.sectionflags	@"SHF_NOTE_NV_TKINFO"
	.tkinfo
        /*0018*/ 	.word	0x00000002
        /*0030*/ 	.string	""
        /*0030*/ 	.string	"ptxas"
        /*0030*/ 	.string	"Cuda compilation tools, release 13.0, V13.0.88"
        /*0030*/ 	.string	"Build cuda_13.0.r13.0/compiler.36424714_0"
        /*0030*/ 	.string	"-arch sm_90a -m 64 "



//--------------------- .note.nv.cuinfo           --------------------------
	.section	.note.nv.cuinfo,"",@"SHT_NOTE"
	.sectionflags	@"SHF_NOTE_NV_CUINFO"
        /*0018*/ 	.short	0x0002
        /*001a*/ 	.short	0x005a
        /*001c*/ 	.short	0x0082
	.zero		2


//--------------------- .nv.info                  --------------------------
	.section	.nv.info,"",@"SHT_CUDA_INFO"
	.align	4


	//----- nvinfo : EIATTR_REGCOUNT
	.align		4
        /*0000*/ 	.byte	0x04, 0x2f
        /*0002*/ 	.short	(.L_12 - .L_11)
	.align		4
.L_11:
        /*0004*/ 	.word	index@(_ZN7cutlass13device_kernelINS_4conv6kernel13ConvUniversalINS1_16ConvProblemShapeILNS1_8OperatorE0ELi3EEENS1_10collective14CollectiveConvINS1_46MainloopSm90TmaGmmaWarpSpecializedImplicitGemmILS5_0ELi9ELi3EN4cute5tupleIJNSA_1CILi1EEESD_SD_EEENS1_36KernelImplicitTmaWarpSpecializedSm90ELi1EEENSB_IJNSC_ILi256EEENSC_ILi128EEENSB_IJNSC_ILi32EEEEEEEEENS_10bfloat16_tESM_NSA_8TiledMMAINSA_8MMA_AtomIJNSA_4SM904GMMA28MMA_64x128x16_F32BF16BF16_SSILNSQ_5MajorE0ELSS_0ELNSQ_7ScaleInE1ELST_1EEEEEENSA_6LayoutISE_NSB_IJNSC_ILi0EEESX_SX_EEEEENSB_IJNSA_10UnderscoreES10_S10_EEEEENS7_6detail26Sm90ImplicitGemmTileTraitsINSA_20SM90_TMA_LOAD_IM2COLENSA_14ComposedLayoutINSA_7SwizzleILi2ELi4ELi3EEENSA_18smem_ptr_flag_bitsILi16EEENSW_INSB_IJNSB_IJNSC_ILi8EEESJ_EEENSB_IJSJ_SD_EEENSB_IJSD_NSC_ILi9EEEEEEEEENSB_IJNSB_IJSJ_SH_EEENSB_IJSD_SX_EEENSB_IJSX_NSC_ILi8192EEEEEEEEEEEEEvEENS14_INSA_13SM90_TMA_LOADENS16_IS18_S1A_NSW_INSB_IJNSB_IJS1B_NSC_ILi16EEEEEES1D_S1F_EEENSB_IJS1H_S1I_NSB_IJSX_NSC_ILi4096EEEEEEEEEEEEEvEEEENS_8epilogue10collective6detail29Sm90TmaWarpSpecializedAdapterINS21_15DefaultEpilogueISM_NSB_IJNSB_IJllllEEESD_SX_EEES26_NS20_6thread17LinearCombinationISM_Li1EffLNS27_9ScaleType4KindE0ELNS_15FloatRoundStyleE2ESM_EENS_4gemm15EpilogueDefaultEEEEEvvEEEEvNT_6ParamsE)
        /*0008*/ 	.word	0x000000ff


	//----- nvinfo : EIATTR_FRAME_SIZE
	.align		4
.L_12:
        /*000c*/ 	.byte	0x04, 0x11
        /*000e*/ 	.short	(.L_14 - .L_13)
	.align		4
.L_13:
        /*0010*/ 	.word	index@(_ZN7cutlass13device_kernelINS_4conv6kernel13ConvUniversalINS1_16ConvProblemShapeILNS1_8OperatorE0ELi3EEENS1_10collective14CollectiveConvINS1_46MainloopSm90TmaGmmaWarpSpecializedImplicitGemmILS5_0ELi9ELi3EN4cute5tupleIJNSA_1CILi1EEESD_SD_EEENS1_36KernelImplicitTmaWarpSpecializedSm90ELi1EEENSB_IJNSC_ILi256EEENSC_ILi128EEENSB_IJNSC_ILi32EEEEEEEEENS_10bfloat16_tESM_NSA_8TiledMMAINSA_8MMA_AtomIJNSA_4SM904GMMA28MMA_64x128x16_F32BF16BF16_SSILNSQ_5MajorE0ELSS_0ELNSQ_7ScaleInE1ELST_1EEEEEENSA_6LayoutISE_NSB_IJNSC_ILi0EEESX_SX_EEEEENSB_IJNSA_10UnderscoreES10_S10_EEEEENS7_6detail26Sm90ImplicitGemmTileTraitsINSA_20SM90_TMA_LOAD_IM2COLENSA_14ComposedLayoutINSA_7SwizzleILi2ELi4ELi3EEENSA_18smem_ptr_flag_bitsILi16EEENSW_INSB_IJNSB_IJNSC_ILi8EEESJ_EEENSB_IJSJ_SD_EEENSB_IJSD_NSC_ILi9EEEEEEEEENSB_IJNSB_IJSJ_SH_EEENSB_IJSD_SX_EEENSB_IJSX_NSC_ILi8192EEEEEEEEEEEEEvEENS14_INSA_13SM90_TMA_LOADENS16_IS18_S1A_NSW_INSB_IJNSB_IJS1B_NSC_ILi16EEEEEES1D_S1F_EEENSB_IJS1H_S1I_NSB_IJSX_NSC_ILi4096EEEEEEEEEEEEEvEEEENS_8epilogue10collective6detail29Sm90TmaWarpSpecializedAdapterINS21_15DefaultEpilogueISM_NSB_IJNSB_IJllllEEESD_SX_EEES26_NS20_6thread17LinearCombinationISM_Li1EffLNS27_9ScaleType4KindE0ELNS_15FloatRoundStyleE2ESM_EENS_4gemm15EpilogueDefaultEEEEEvvEEEEvNT_6ParamsE)
        /*0014*/ 	.word	0x00000270


	//----- nvinfo : EIATTR_MIN_STACK_SIZE
	.align		4
.L_14:
        /*0018*/ 	.byte	0x04, 0x12
        /*001a*/ 	.short	(.L_16 - .L_15)
	.align		4
.L_15:
        /*001c*/ 	.word	index@(_ZN7cutlass13device_kernelINS_4conv6kernel13ConvUniversalINS1_16ConvProblemShapeILNS1_8OperatorE0ELi3EEENS1_10collective14CollectiveConvINS1_46MainloopSm90TmaGmmaWarpSpecializedImplicitGemmILS5_0ELi9ELi3EN4cute5tupleIJNSA_1CILi1EEESD_SD_EEENS1_36KernelImplicitTmaWarpSpecializedSm90ELi1EEENSB_IJNSC_ILi256EEENSC_ILi128EEENSB_IJNSC_ILi32EEEEEEEEENS_10bfloat16_tESM_NSA_8TiledMMAINSA_8MMA_AtomIJNSA_4SM904GMMA28MMA_64x128x16_F32BF16BF16_SSILNSQ_5MajorE0ELSS_0ELNSQ_7ScaleInE1ELST_1EEEEEENSA_6LayoutISE_NSB_IJNSC_ILi0EEESX_SX_EEEEENSB_IJNSA_10UnderscoreES10_S10_EEEEENS7_6detail26Sm90ImplicitGemmTileTraitsINSA_20SM90_TMA_LOAD_IM2COLENSA_14ComposedLayoutINSA_7SwizzleILi2ELi4ELi3EEENSA_18smem_ptr_flag_bitsILi16EEENSW_INSB_IJNSB_IJNSC_ILi8EEESJ_EEENSB_IJSJ_SD_EEENSB_IJSD_NSC_ILi9EEEEEEEEENSB_IJNSB_IJSJ_SH_EEENSB_IJSD_SX_EEENSB_IJSX_NSC_ILi8192EEEEEEEEEEEEEvEENS14_INSA_13SM90_TMA_LOADENS16_IS18_S1A_NSW_INSB_IJNSB_IJS1B_NSC_ILi16EEEEEES1D_S1F_EEENSB_IJS1H_S1I_NSB_IJSX_NSC_ILi4096EEEEEEEEEEEEEvEEEENS_8epilogue10collective6detail29Sm90TmaWarpSpecializedAdapterINS21_15DefaultEpilogueISM_NSB_IJNSB_IJllllEEESD_SX_EEES26_NS20_6thread17LinearCombinationISM_Li1EffLNS27_9ScaleType4KindE0ELNS_15FloatRoundStyleE2ESM_EENS_4gemm15EpilogueDefaultEEEEEvvEEEEvNT_6ParamsE)
        /*0020*/ 	.word	0x00000270
.L_16:


//--------------------- .nv.compat                --------------------------
	.section	.nv.compat,"",@"SHT_CUDA_COMPAT_INFO"
	.align	4
        /*0000*/ 	.byte	0x02, 0x09, 0x01, 0x00, 0x02, 0x02, 0x04, 0x00, 0x02, 0x05, 0x05, 0x00, 0x03, 0x07, 0x01, 0x01
        /*0010*/ 	.byte	0x02, 0x03, 0x01, 0x00, 0x02, 0x06, 0x01, 0x00, 0x04, 0x0b, 0x08, 0x00, 0x00, 0x00, 0x00, 0x00
        /*0020*/ 	.byte	0x00, 0x00, 0x00, 0x00


//--------------------- .nv.info._ZN7cutlass13device_kernelINS_4conv6kernel13ConvUniversalINS1_16ConvProblemShapeILNS1_8OperatorE0ELi3EEENS1_10collective14CollectiveConvINS1_46MainloopSm90TmaGmmaWarpSpecializedImplicitGemmILS5_0ELi9ELi3EN4cute5tupleIJNSA_1CILi1EEESD_SD_EEENS1_36KernelImplicitTmaWarpSpecializedSm90ELi1EEENSB_IJNSC_ILi256EEENSC_ILi128EEENSB_IJNSC_ILi32EEEEEEEEENS_10bfloat16_tESM_NSA_8TiledMMAINSA_8MMA_AtomIJNSA_4SM904GMMA28MMA_64x128x16_F32BF16BF16_SSILNSQ_5MajorE0ELSS_0ELNSQ_7ScaleInE1ELST_1EEEEEENSA_6LayoutISE_NSB_IJNSC_ILi0EEESX_SX_EEEEENSB_IJNSA_10UnderscoreES10_S10_EEEEENS7_6detail26Sm90ImplicitGemmTileTraitsINSA_20SM90_TMA_LOAD_IM2COLENSA_14ComposedLayoutINSA_7SwizzleILi2ELi4ELi3EEENSA_18smem_ptr_flag_bitsILi16EEENSW_INSB_IJNSB_IJNSC_ILi8EEESJ_EEENSB_IJSJ_SD_EEENSB_IJSD_NSC_ILi9EEEEEEEEENSB_IJNSB_IJSJ_SH_EEENSB_IJSD_SX_EEENSB_IJSX_NSC_ILi8192EEEEEEEEEEEEEvEENS14_INSA_13SM90_TMA_LOADENS16_IS18_S1A_NSW_INSB_IJNSB_IJS1B_NSC_ILi16EEEEEES1D_S1F_EEENSB_IJS1H_S1I_NSB_IJSX_NSC_ILi4096EEEEEEEEEEEEEvEEEENS_8epilogue10collective6detail29Sm90TmaWarpSpecializedAdapterINS21_15DefaultEpilogueISM_NSB_IJNSB_IJllllEEESD_SX_EEES26_NS20_6thread17LinearCombinationISM_Li1EffLNS27_9ScaleType4KindE0ELNS_15FloatRoundStyleE2ESM_EENS_4gemm15EpilogueDefaultEEEEEvvEEEEvNT_6ParamsE --------------------------
	.section	.nv.info._ZN7cutlass13device_kernelINS_4conv6kernel13ConvUniversalINS1_16ConvProblemShapeILNS1_8OperatorE0ELi3EEENS1_10collective14CollectiveConvINS1_46MainloopSm90TmaGmmaWarpSpecializedImplicitGemmILS5_0ELi9ELi3EN4cute5tupleIJNSA_1CILi1EEESD_SD_EEENS1_36KernelImplicitTmaWarpSpecializedSm90ELi1EEENSB_IJNSC_ILi256EEENSC_ILi128EEENSB_IJNSC_ILi32EEEEEEEEENS_10bfloat16_tESM_NSA_8TiledMMAINSA_8MMA_AtomIJNSA_4SM904GMMA28MMA_64x128x16_F32BF16BF16_SSILNSQ_5MajorE0ELSS_0ELNSQ_7ScaleInE1ELST_1EEEEEENSA_6LayoutISE_NSB_IJNSC_ILi0EEESX_SX_EEEEENSB_IJNSA_10UnderscoreES10_S10_EEEEENS7_6detail26Sm90ImplicitGemmTileTraitsINSA_20SM90_TMA_LOAD_IM2COLENSA_14ComposedLayoutINSA_7SwizzleILi2ELi4ELi3EEENSA_18smem_ptr_flag_bitsILi16EEENSW_INSB_IJNSB_IJNSC_ILi8EEESJ_EEENSB_IJSJ_SD_EEENSB_IJSD_NSC_ILi9EEEEEEEEENSB_IJNSB_IJSJ_SH_EEENSB_IJSD_SX_EEENSB_IJSX_NSC_ILi8192EEEEEEEEEEEEEvEENS14_INSA_13SM90_TMA_LOADENS16_IS18_S1A_NSW_INSB_IJNSB_IJS1B_NSC_ILi16EEEEEES1D_S1F_EEENSB_IJS1H_S1I_NSB_IJSX_NSC_ILi4096EEEEEEEEEEEEEvEEEENS_8epilogue10collective6detail29Sm90TmaWarpSpecializedAdapterINS21_15DefaultEpilogueISM_NSB_IJNSB_IJllllEEESD_SX_EEES26_NS20_6thread17LinearCombinationISM_Li1EffLNS27_9ScaleType4KindE0ELNS_15FloatRoundStyleE2ESM_EENS_4gemm15EpilogueDefaultEEEEEvvEEEEvNT_6ParamsE,"",@"SHT_CUDA_INFO"
	.sectionflags	@""
	.align	4


	//----- nvinfo : EIATTR_CUDA_API_VERSION
	.align		4
        /*0000*/ 	.byte	0x04, 0x37
        /*0002*/ 	.short	(.L_18 - .L_17)
.L_17:
        /*0004*/ 	.word	0x00000082


	//----- nvinfo : EIATTR_KPARAM_INFO
	.align		4
.L_18:
        /*0008*/ 	.byte	0x04, 0x17
        /*000a*/ 	.short	(.L_20 - .L_19)
.L_19:
        /*000c*/ 	.word	0x00000000
        /*0010*/ 	.short	0x0000
        /*0012*/ 	.short	0x0070
        /*0014*/ 	.byte	0x00, 0xf0, 0x01, 0x10


	//----- nvinfo : EIATTR_SPARSE_MMA_MASK
	.align		4
.L_20:
        /*0018*/ 	.byte	0x03, 0x50
        /*001a*/ 	.short	0x0000


	//----- nvinfo : EIATTR_MAXREG_COUNT
	.align		4
        /*001c*/ 	.byte	0x03, 0x1b
        /*001e*/ 	.short	0x00ff


	//----- nvinfo : EIATTR_NUM_BARRIERS
	.align		4
        /*0020*/ 	.byte	0x02, 0x4c
        /*0022*/ 	.byte	0x01
	.zero		1


	//----- nvinfo : EIATTR_ANNOTATIONS
	.align		4
        /*0024*/ 	.byte	0x04, 0x55
        /*0026*/ 	.short	(.L_22 - .L_21)


	//   ....[0]....
.L_21:
        /*0028*/ 	.word	0x00000001
        /*002c*/ 	.byte	0x50, 0x08, 0x00, 0x00, 0x01, 0x00, 0x00, 0x00, 0x90, 0x08, 0x00, 0x00, 0x01, 0x00, 0x00, 0x00
        /* <DEDUP_REMOVED lines=208> */
        /*0d3c*/ 	.byte	0x10, 0xfb, 0x00, 0x00


	//----- nvinfo : EIATTR_MERCURY_ISA_VERSION
	.align		4
.L_22:
        /*0d40*/ 	.byte	0x03, 0x5f
        /*0d42*/ 	.short	0x0101


	//----- nvinfo : EIATTR_COOP_GROUP_MASK_REGIDS
	.align		4
        /*0d44*/ 	.byte	0x04, 0x29
        /*0d46*/ 	.short	(.L_24 - .L_23)


	//   ....[0]....
.L_23:
        /*0d48*/ 	.word	0xffffffff


	//   ....[1]....
        /*0d4c*/ 	.word	0xffffffff


	//   ....[2]....
        /*0d50*/ 	.word	0xffffffff


	//----- nvinfo : EIATTR_COOP_GROUP_INSTR_OFFSETS
	.align		4
.L_24:
        /*0d54*/ 	.byte	0x04, 0x28
        /*0d56*/ 	.short	(.L_26 - .L_25)


	//   ....[0]....
.L_25:
        /*0d58*/ 	.word	0x00000060


	//   ....[1]....
        /*0d5c*/ 	.word	0x00000090


	//   ....[2]....
        /*0d60*/ 	.word	0x00000190


	//----- nvinfo : EIATTR_MBARRIER_INSTR_OFFSETS
	.align		4
.L_26:
        /*0d64*/ 	.byte	0x04, 0x39
        /*0d66*/ 	.short	(.L_28 - .L_27)


	//   ....[0]....
.L_27:
        /*0d68*/ 	.word	0x00000300
        /*0d6c*/ 	.word	0x000000ff
        /*0d70*/ 	.word	0x00036000
        /*0d74*/ 	.short	0x0100
        /*0d76*/ 	.byte	0x0a
	.zero		1


	//   ....[1]....
        /*0d78*/ 	.word	0x00000310
        /*0d7c*/ 	.word	0x000000ff
        /*0d80*/ 	.word	0x00036048
        /*0d84*/ 	.short	0x0100
        /*0d86*/ 	.byte	0x0a
	.zero		1


	//   ....[2]....
        /*0d88*/ 	.word	0x00000320
        /*0d8c*/ 	.word	0x000000ff
        /*0d90*/ 	.word	0x00036008
        /*0d94*/ 	.short	0x0100
        /*0d96*/ 	.byte	0x0a
	.zero		1


	//   ....[3]....
        /*0d98*/ 	.word	0x00000330
        /*0d9c*/ 	.word	0x000000ff
        /*0da0*/ 	.word	0x00036050
        /*0da4*/ 	.short	0x0100
        /*0da6*/ 	.byte	0x0a
	.zero		1


	//   ....[4]....
        /*0da8*/ 	.word	0x00000340
        /*0dac*/ 	.word	0x000000ff
        /*0db0*/ 	.word	0x00036010
        /*0db4*/ 	.short	0x0100
        /*0db6*/ 	.byte	0x0a
	.zero		1


	//   ....[5]....
        /*0db8*/ 	.word	0x00000350
        /*0dbc*/ 	.word	0x000000ff
        /*0dc0*/ 	.word	0x00036058
        /*0dc4*/ 	.short	0x0100
        /*0dc6*/ 	.byte	0x0a
	.zero		1


	//   ....[6]....
        /*0dc8*/ 	.word	0x00000360
        /*0dcc*/ 	.word	0x000000ff
        /*0dd0*/ 	.word	0x00036018
        /*0dd4*/ 	.short	0x0100
        /*0dd6*/ 	.byte	0x0a
	.zero		1


	//   ....[7]....
        /*0dd8*/ 	.word	0x00000370
        /*0ddc*/ 	.word	0x000000ff
        /*0de0*/ 	.word	0x00036060
        /*0de4*/ 	.short	0x0100
        /*0de6*/ 	.byte	0x0a
	.zero		1


	//   ....[8]....
        /*0de8*/ 	.word	0x00000380
        /*0dec*/ 	.word	0x000000ff
        /*0df0*/ 	.word	0x00036020
        /*0df4*/ 	.short	0x0100
        /*0df6*/ 	.byte	0x0a
	.zero		1


	//   ....[9]....
        /*0df8*/ 	.word	0x00000390
        /*0dfc*/ 	.word	0x000000ff
        /*0e00*/ 	.word	0x00036068
        /*0e04*/ 	.short	0x0100
        /*0e06*/ 	.byte	0x0a
	.zero		1


	//   ....[10]....
        /*0e08*/ 	.word	0x000003a0
        /*0e0c*/ 	.word	0x000000ff
        /*0e10*/ 	.word	0x00036028
        /*0e14*/ 	.short	0x0100
        /*0e16*/ 	.byte	0x0a
	.zero		1


	//   ....[11]....
        /*0e18*/ 	.word	0x000003b0
        /*0e1c*/ 	.word	0x000000ff
        /*0e20*/ 	.word	0x00036070
        /*0e24*/ 	.short	0x0100
        /*0e26*/ 	.byte	0x0a
	.zero		1


	//   ....[12]....
        /*0e28*/ 	.word	0x000003c0
        /*0e2c*/ 	.word	0x000000ff
        /*0e30*/ 	.word	0x00036030
        /*0e34*/ 	.short	0x0100
        /*0e36*/ 	.byte	0x0a
	.zero		1


	//   ....[13]....
        /*0e38*/ 	.word	0x000003d0
        /*0e3c*/ 	.word	0x000000ff
        /*0e40*/ 	.word	0x00036078
        /*0e44*/ 	.short	0x0100
        /*0e46*/ 	.byte	0x0a
	.zero		1


	//   ....[14]....
        /*0e48*/ 	.word	0x000003e0
        /*0e4c*/ 	.word	0x000000ff
        /*0e50*/ 	.word	0x00036038
        /*0e54*/ 	.short	0x0100
        /*0e56*/ 	.byte	0x0a
	.zero		1


	//   ....[15]....
        /*0e58*/ 	.word	0x000003f0
        /*0e5c*/ 	.word	0x000000ff
        /*0e60*/ 	.word	0x00036080
        /*0e64*/ 	.short	0x0100
        /*0e66*/ 	.byte	0x0a
	.zero		1


	//   ....[16]....
        /*0e68*/ 	.word	0x00000400
        /*0e6c*/ 	.word	0x000000ff
        /*0e70*/ 	.word	0x00036040
        /*0e74*/ 	.short	0x0100
        /*0e76*/ 	.byte	0x0a
	.zero		1


	//   ....[17]....
        /*0e78*/ 	.word	0x00000410
        /*0e7c*/ 	.word	0x000000ff
        /*0e80*/ 	.word	0x00036088
        /*0e84*/ 	.short	0x0100
        /*0e86*/ 	.byte	0x0a
	.zero		1


	//   ....[18]....
        /*0e88*/ 	.word	0x00001330
        /*0e8c*/ 	.word	0x00000003
        /*0e90*/ 	.word	0x00036000
        /*0e94*/ 	.short	0x010a
        /*0e96*/ 	.byte	0x3f
	.zero		1


	//   ....[19]....
        /*0e98*/ 	.word	0x000023c0
        /*0e9c*/ 	.word	0x00000000
        /*0ea0*/ 	.word	0x00036000
        /*0ea4*/ 	.short	0x010a
        /*0ea6*/ 	.byte	0x3f
	.zero		1


	//   ....[20]....
        /*0ea8*/ 	.word	0x00003850
        /*0eac*/ 	.word	0x000000ff
        /*0eb0*/ 	.word	0x00000000
        /*0eb4*/ 	.short	0x0101
        /*0eb6*/ 	.byte	0x0c
	.zero		1


	//   ....[21]....
        /*0eb8*/ 	.word	0x00003a50
        /*0ebc*/ 	.word	0x000000ff
        /*0ec0*/ 	.word	0x00000000
        /*0ec4*/ 	.short	0x0101
        /*0ec6*/ 	.byte	0x04
	.zero		1


	//   ....[22]....
        /*0ec8*/ 	.word	0x00013b90
        /*0ecc*/ 	.word	0x00000010
        /*0ed0*/ 	.word	0x00036048
        /*0ed4*/ 	.short	0x010a
        /*0ed6*/ 	.byte	0x3f
	.zero		1


	//   ....[23]....
        /*0ed8*/ 	.word	0x000143c0
        /*0edc*/ 	.word	0x00000003
        /*0ee0*/ 	.word	0x00000000
        /*0ee4*/ 	.short	0x010a
        /*0ee6*/ 	.byte	0x3f
	.zero		1


	//   ....[24]....
        /*0ee8*/ 	.word	0x00014480
        /*0eec*/ 	.word	0x00000003
        /*0ef0*/ 	.word	0x00000000
        /*0ef4*/ 	.short	0x010a
        /*0ef6*/ 	.byte	0x3f
	.zero		1


	//   ....[25]....
        /*0ef8*/ 	.word	0x00014540
        /*0efc*/ 	.word	0x00000003
        /*0f00*/ 	.word	0x00000000
        /*0f04*/ 	.short	0x010a
        /*0f06*/ 	.byte	0x3f
	.zero		1


	//   ....[26]....
        /*0f08*/ 	.word	0x00014600
        /*0f0c*/ 	.word	0x00000003
        /*0f10*/ 	.word	0x00000000
        /*0f14*/ 	.short	0x010a
        /*0f16*/ 	.byte	0x3f
	.zero		1


	//   ....[27]....
        /*0f18*/ 	.word	0x000146c0
        /*0f1c*/ 	.word	0x00000003
        /*0f20*/ 	.word	0x00000000
        /*0f24*/ 	.short	0x010a
        /*0f26*/ 	.byte	0x3f
	.zero		1


	//   ....[28]....
        /*0f28*/ 	.word	0x00014780
        /*0f2c*/ 	.word	0x00000003
        /*0f30*/ 	.word	0x00000000
        /*0f34*/ 	.short	0x010a
        /*0f36*/ 	.byte	0x3f
	.zero		1


	//   ....[29]....
        /*0f38*/ 	.word	0x00014840
        /*0f3c*/ 	.word	0x00000003
        /*0f40*/ 	.word	0x00000000
        /*0f44*/ 	.short	0x010a
        /*0f46*/ 	.byte	0x3f
	.zero		1


	//   ....[30]....
        /*0f48*/ 	.word	0x00014900
        /*0f4c*/ 	.word	0x00000003
        /*0f50*/ 	.word	0x00000000
        /*0f54*/ 	.short	0x010a
        /*0f56*/ 	.byte	0x3f
	.zero		1


	//   ....[31]....
        /*0f58*/ 	.word	0x000149c0
        /*0f5c*/ 	.word	0x00000003
        /*0f60*/ 	.word	0x00000000
        /*0f64*/ 	.short	0x010a
        /*0f66*/ 	.byte	0x3f
	.zero		1


	//----- nvinfo : EIATTR_NUM_MBARRIERS
	.align		4
.L_28:
        /*0f68*/ 	.byte	0x03, 0x38
        /*0f6a*/ 	.short	0x0012


	//----- nvinfo : EIATTR_EXIT_INSTR_OFFSETS
	.align		4
        /*0f6c*/ 	.byte	0x04, 0x1c
        /*0f6e*/ 	.short	(.L_30 - .L_29)


	//   ....[0]....
.L_29:
        /*0f70*/ 	.word	0x00000840


	//   ....[1]....
        /*0f74*/ 	.word	0x00003c40


	//   ....[2]....
        /*0f78*/ 	.word	0x0000efb0


	//   ....[3]....
        /*0f7c*/ 	.word	0x0000eff0


	//   ....[4]....
        /*0f80*/ 	.word	0x00013940


	//   ....[5]....
        /*0f84*/ 	.word	0x00013980


	//   ....[6]....
        /*0f88*/ 	.word	0x000139a0


	//   ....[7]....
        /*0f8c*/ 	.word	0x000142c0


	//   ....[8]....
        /*0f90*/ 	.word	0x000149f0


	//----- nvinfo : EIATTR_MAX_THREADS
	.align		4
.L_30:
        /*0f94*/ 	.byte	0x04, 0x05
        /*0f96*/ 	.short	(.L_32 - .L_31)
.L_31:
        /*0f98*/ 	.word	0x00000100
        /*0f9c*/ 	.word	0x00000001
        /*0fa0*/ 	.word	0x00000001


	//----- nvinfo : EIATTR_CRS_STACK_SIZE
	.align		4
.L_32:
        /*0fa4*/ 	.byte	0x04, 0x1e
        /*0fa6*/ 	.short	(.L_34 - .L_33)
.L_33:
        /*0fa8*/ 	.word	0x00000000


	//----- nvinfo : EIATTR_CBANK_PARAM_SIZE
	.align		4
.L_34:
        /*0fac*/ 	.byte	0x03, 0x19
        /*0fae*/ 	.short	0x0470


	//----- nvinfo : EIATTR_PARAM_CBANK
	.align		4
        /*0fb0*/ 	.byte	0x04, 0x0a
        /*0fb2*/ 	.short	(.L_36 - .L_35)
	.align		4
.L_35:
        /*0fb4*/ 	.word	index@(.nv.constant0._ZN7cutlass13device_kernelINS_4conv6kernel13ConvUniversalINS1_16ConvProblemShapeILNS1_8OperatorE0ELi3EEENS1_10collective14CollectiveConvINS1_46MainloopSm90TmaGmmaWarpSpecializedImplicitGemmILS5_0ELi9ELi3EN4cute5tupleIJNSA_1CILi1EEESD_SD_EEENS1_36KernelImplicitTmaWarpSpecializedSm90ELi1EEENSB_IJNSC_ILi256EEENSC_ILi128EEENSB_IJNSC_ILi32EEEEEEEEENS_10bfloat16_tESM_NSA_8TiledMMAINSA_8MMA_AtomIJNSA_4SM904GMMA28MMA_64x128x16_F32BF16BF16_SSILNSQ_5MajorE0ELSS_0ELNSQ_7ScaleInE1ELST_1EEEEEENSA_6LayoutISE_NSB_IJNSC_ILi0EEESX_SX_EEEEENSB_IJNSA_10UnderscoreES10_S10_EEEEENS7_6detail26Sm90ImplicitGemmTileTraitsINSA_20SM90_TMA_LOAD_IM2COLENSA_14ComposedLayoutINSA_7SwizzleILi2ELi4ELi3EEENSA_18smem_ptr_flag_bitsILi16EEENSW_INSB_IJNSB_IJNSC_ILi8EEESJ_EEENSB_IJSJ_SD_EEENSB_IJSD_NSC_ILi9EEEEEEEEENSB_IJNSB_IJSJ_SH_EEENSB_IJSD_SX_EEENSB_IJSX_NSC_ILi8192EEEEEEEEEEEEEvEENS14_INSA_13SM90_TMA_LOADENS16_IS18_S1A_NSW_INSB_IJNSB_IJS1B_NSC_ILi16EEEEEES1D_S1F_EEENSB_IJS1H_S1I_NSB_IJSX_NSC_ILi4096EEEEEEEEEEEEEvEEEENS_8epilogue10collective6detail29Sm90TmaWarpSpecializedAdapterINS21_15DefaultEpilogueISM_NSB_IJNSB_IJllllEEESD_SX_EEES26_NS20_6thread17LinearCombinationISM_Li1EffLNS27_9ScaleType4KindE0ELNS_15FloatRoundStyleE2ESM_EENS_4gemm15EpilogueDefaultEEEEEvvEEEEvNT_6ParamsE)
        /*0fb8*/ 	.short	0x0210
        /*0fba*/ 	.short	0x0470


	//----- nvinfo : EIATTR_SW_WAR
	.align		4
.L_36:
        /*0fbc*/ 	.byte	0x04, 0x36
        /*0fbe*/ 	.short	(.L_38 - .L_37)
.L_37:
        /*0fc0*/ 	.word	0x00000008
.L_38:


//--------------------- .nv.callgraph             --------------------------
	.section	.nv.callgraph,"",@"SHT_CUDA_CALLGRAPH"
	.align	4
	.sectionentsize	8
	.align		4
        /*0000*/ 	.word	0x00000000
	.align		4
        /*0004*/ 	.word	0xffffffff
	.align		4
        /*0008*/ 	.word	0x00000000
	.align		4
        /*000c*/ 	.word	0xfffffffe
	.align		4
        /*0010*/ 	.word	0x00000000
	.align		4
        /*0014*/ 	.word	0xfffffffd
	.align		4
        /*0018*/ 	.word	0x00000000
	.align		4
        /*001c*/ 	.word	0xfffffffc


//--------------------- .nv.constant4             --------------------------
	.section	.nv.constant4,"a",@progbits
	.align	8
	.align		8
.nv.constant4:
        /*0000*/ 	.dword	_ZN39_INTERNAL_a5272ec7_4_k_cu_0fb0e679_27924cuda3std3__45__cpo5beginE
	.align		8
        /*0008*/ 	.dword	_ZN39_INTERNAL_a5272ec7_4_k_cu_0fb0e679_27924cuda3std3__45__cpo3endE
	.align		8
        /*0010*/ 	.dword	_ZN39_INTERNAL_a5272ec7_4_k_cu_0fb0e679_27924cuda3std3__45__cpo6cbeginE
	.align		8
        /*0018*/ 	.dword	_ZN39_INTERNAL_a5272ec7_4_k_cu_0fb0e679_27924cuda3std3__45__cpo4cendE
	.align		8
        /*0020*/ 	.dword	_ZN39_INTERNAL_a5272ec7_4_k_cu_0fb0e679_27924cuda3std3__441_GLOBAL__N__a5272ec7_4_k_cu_0fb0e679_27926ignoreE
	.align		8
        /*0028*/ 	.dword	_ZN39_INTERNAL_a5272ec7_4_k_cu_0fb0e679_27924cuda3std3__419piecewise_constructE
	.align		8
        /*0030*/ 	.dword	_ZN39_INTERNAL_a5272ec7_4_k_cu_0fb0e679_27924cuda3std3__48in_placeE
	.align		8
        /*0038*/ 	.dword	_ZN39_INTERNAL_a5272ec7_4_k_cu_0fb0e679_27924cuda3std6ranges3__45__cpo4swapE
	.align		8
        /*0040*/ 	.dword	_ZN39_INTERNAL_a5272ec7_4_k_cu_0fb0e679_27924cuda3std6ranges3__45__cpo9iter_moveE
	.align		8
        /*0048*/ 	.dword	_ZN39_INTERNAL_a5272ec7_4_k_cu_0fb0e679_27924cute7productE
	.align		8
        /*0050*/ 	.dword	_ZN39_INTERNAL_a5272ec7_4_k_cu_0fb0e679_27924cute1_E


//--------------------- .text._ZN7cutlass13device_kernelINS_4conv6kernel13ConvUniversalINS1_16ConvProblemShapeILNS1_8OperatorE0ELi3EEENS1_10collective14CollectiveConvINS1_46MainloopSm90TmaGmmaWarpSpecializedImplicitGemmILS5_0ELi9ELi3EN4cute5tupleIJNSA_1CILi1EEESD_SD_EEENS1_36KernelImplicitTmaWarpSpecializedSm90ELi1EEENSB_IJNSC_ILi256EEENSC_ILi128EEENSB_IJNSC_ILi32EEEEEEEEENS_10bfloat16_tESM_NSA_8TiledMMAINSA_8MMA_AtomIJNSA_4SM904GMMA28MMA_64x128x16_F32BF16BF16_SSILNSQ_5MajorE0ELSS_0ELNSQ_7ScaleInE1ELST_1EEEEEENSA_6LayoutISE_NSB_IJNSC_ILi0EEESX_SX_EEEEENSB_IJNSA_10UnderscoreES10_S10_EEEEENS7_6detail26Sm90ImplicitGemmTileTraitsINSA_20SM90_TMA_LOAD_IM2COLENSA_14ComposedLayoutINSA_7SwizzleILi2ELi4ELi3EEENSA_18smem_ptr_flag_bitsILi16EEENSW_INSB_IJNSB_IJNSC_ILi8EEESJ_EEENSB_IJSJ_SD_EEENSB_IJSD_NSC_ILi9EEEEEEEEENSB_IJNSB_IJSJ_SH_EEENSB_IJSD_SX_EEENSB_IJSX_NSC_ILi8192EEEEEEEEEEEEEvEENS14_INSA_13SM90_TMA_LOADENS16_IS18_S1A_NSW_INSB_IJNSB_IJS1B_NSC_ILi16EEEEEES1D_S1F_EEENSB_IJS1H_S1I_NSB_IJSX_NSC_ILi4096EEEEEEEEEEEEEvEEEENS_8epilogue10collective6detail29Sm90TmaWarpSpecializedAdapterINS21_15DefaultEpilogueISM_NSB_IJNSB_IJllllEEESD_SX_EEES26_NS20_6thread17LinearCombinationISM_Li1EffLNS27_9ScaleType4KindE0ELNS_15FloatRoundStyleE2ESM_EENS_4gemm15EpilogueDefaultEEEEEvvEEEEvNT_6ParamsE --------------------------
	.section	.text._ZN7cutlass13device_kernelINS_4conv6kernel13ConvUniversalINS1_16ConvProblemShapeILNS1_8OperatorE0ELi3EEENS1_10collective14CollectiveConvINS1_46MainloopSm90TmaGmmaWarpSpecializedImplicitGemmILS5_0ELi9ELi3EN4cute5tupleIJNSA_1CILi1EEESD_SD_EEENS1_36KernelImplicitTmaWarpSpecializedSm90ELi1EEENSB_IJNSC_ILi256EEENSC_ILi128EEENSB_IJNSC_ILi32EEEEEEEEENS_10bfloat16_tESM_NSA_8TiledMMAINSA_8MMA_AtomIJNSA_4SM904GMMA28MMA_64x128x16_F32BF16BF16_SSILNSQ_5MajorE0ELSS_0ELNSQ_7ScaleInE1ELST_1EEEEEENSA_6LayoutISE_NSB_IJNSC_ILi0EEESX_SX_EEEEENSB_IJNSA_10UnderscoreES10_S10_EEEEENS7_6detail26Sm90ImplicitGemmTileTraitsINSA_20SM90_TMA_LOAD_IM2COLENSA_14ComposedLayoutINSA_7SwizzleILi2ELi4ELi3EEENSA_18smem_ptr_flag_bitsILi16EEENSW_INSB_IJNSB_IJNSC_ILi8EEESJ_EEENSB_IJSJ_SD_EEENSB_IJSD_NSC_ILi9EEEEEEEEENSB_IJNSB_IJSJ_SH_EEENSB_IJSD_SX_EEENSB_IJSX_NSC_ILi8192EEEEEEEEEEEEEvEENS14_INSA_13SM90_TMA_LOADENS16_IS18_S1A_NSW_INSB_IJNSB_IJS1B_NSC_ILi16EEEEEES1D_S1F_EEENSB_IJS1H_S1I_NSB_IJSX_NSC_ILi4096EEEEEEEEEEEEEvEEEENS_8epilogue10collective6detail29Sm90TmaWarpSpecializedAdapterINS21_15DefaultEpilogueISM_NSB_IJNSB_IJllllEEESD_SX_EEES26_NS20_6thread17LinearCombinationISM_Li1EffLNS27_9ScaleType4KindE0ELNS_15FloatRoundStyleE2ESM_EENS_4gemm15EpilogueDefaultEEEEEvvEEEEvNT_6ParamsE,"ax",@progbits
	.align	128
.text._ZN7cutlass13device_kernelINS_4conv6kernel13ConvUniversalINS1_16ConvProblemShapeILNS1_8OperatorE0ELi3EEENS1_10collective14CollectiveConvINS1_46MainloopSm90TmaGmmaWarpSpecializedImplicitGemmILS5_0ELi9ELi3EN4cute5tupleIJNSA_1CILi1EEESD_SD_EEENS1_36KernelImplicitTmaWarpSpecializedSm90ELi1EEENSB_IJNSC_ILi256EEENSC_ILi128EEENSB_IJNSC_ILi32EEEEEEEEENS_10bfloat16_tESM_NSA_8TiledMMAINSA_8MMA_AtomIJNSA_4SM904GMMA28MMA_64x128x16_F32BF16BF16_SSILNSQ_5MajorE0ELSS_0ELNSQ_7ScaleInE1ELST_1EEEEEENSA_6LayoutISE_NSB_IJNSC_ILi0EEESX_SX_EEEEENSB_IJNSA_10UnderscoreES10_S10_EEEEENS7_6detail26Sm90ImplicitGemmTileTraitsINSA_20SM90_TMA_LOAD_IM2COLENSA_14ComposedLayoutINSA_7SwizzleILi2ELi4ELi3EEENSA_18smem_ptr_flag_bitsILi16EEENSW_INSB_IJNSB_IJNSC_ILi8EEESJ_EEENSB_IJSJ_SD_EEENSB_IJSD_NSC_ILi9EEEEEEEEENSB_IJNSB_IJSJ_SH_EEENSB_IJSD_SX_EEENSB_IJSX_NSC_ILi8192EEEEEEEEEEEEEvEENS14_INSA_13SM90_TMA_LOADENS16_IS18_S1A_NSW_INSB_IJNSB_IJS1B_NSC_ILi16EEEEEES1D_S1F_EEENSB_IJS1H_S1I_NSB_IJSX_NSC_ILi4096EEEEEEEEEEEEEvEEEENS_8epilogue10collective6detail29Sm90TmaWarpSpecializedAdapterINS21_15DefaultEpilogueISM_NSB_IJNSB_IJllllEEESD_SX_EEES26_NS20_6thread17LinearCombinationISM_Li1EffLNS27_9ScaleType4KindE0ELNS_15FloatRoundStyleE2ESM_EENS_4gemm15EpilogueDefaultEEEEEvvEEEEvNT_6ParamsE:
        .type           _ZN7cutlass13device_kernelINS_4conv6kernel13ConvUniversalINS1_16ConvProblemShapeILNS1_8OperatorE0ELi3EEENS1_10collective14CollectiveConvINS1_46MainloopSm90TmaGmmaWarpSpecializedImplicitGemmILS5_0ELi9ELi3EN4cute5tupleIJNSA_1CILi1EEESD_SD_EEENS1_36KernelImplicitTmaWarpSpecializedSm90ELi1EEENSB_IJNSC_ILi256EEENSC_ILi128EEENSB_IJNSC_ILi32EEEEEEEEENS_10bfloat16_tESM_NSA_8TiledMMAINSA_8MMA_AtomIJNSA_4SM904GMMA28MMA_64x128x16_F32BF16BF16_SSILNSQ_5MajorE0ELSS_0ELNSQ_7ScaleInE1ELST_1EEEEEENSA_6LayoutISE_NSB_IJNSC_ILi0EEESX_SX_EEEEENSB_IJNSA_10UnderscoreES10_S10_EEEEENS7_6detail26Sm90ImplicitGemmTileTraitsINSA_20SM90_TMA_LOAD_IM2COLENSA_14ComposedLayoutINSA_7SwizzleILi2ELi4ELi3EEENSA_18smem_ptr_flag_bitsILi16EEENSW_INSB_IJNSB_IJNSC_ILi8EEESJ_EEENSB_IJSJ_SD_EEENSB_IJSD_NSC_ILi9EEEEEEEEENSB_IJNSB_IJSJ_SH_EEENSB_IJSD_SX_EEENSB_IJSX_NSC_ILi8192EEEEEEEEEEEEEvEENS14_INSA_13SM90_TMA_LOADENS16_IS18_S1A_NSW_INSB_IJNSB_IJS1B_NSC_ILi16EEEEEES1D_S1F_EEENSB_IJS1H_S1I_NSB_IJSX_NSC_ILi4096EEEEEEEEEEEEEvEEEENS_8epilogue10collective6detail29Sm90TmaWarpSpecializedAdapterINS21_15DefaultEpilogueISM_NSB_IJNSB_IJllllEEESD_SX_EEES26_NS20_6thread17LinearCombinationISM_Li1EffLNS27_9ScaleType4KindE0ELNS_15FloatRoundStyleE2ESM_EENS_4gemm15EpilogueDefaultEEEEEvvEEEEvNT_6ParamsE,@function
        .size           _ZN7cutlass13device_kernelINS_4conv6kernel13ConvUniversalINS1_16ConvProblemShapeILNS1_8OperatorE0ELi3EEENS1_10collective14CollectiveConvINS1_46MainloopSm90TmaGmmaWarpSpecializedImplicitGemmILS5_0ELi9ELi3EN4cute5tupleIJNSA_1CILi1EEESD_SD_EEENS1_36KernelImplicitTmaWarpSpecializedSm90ELi1EEENSB_IJNSC_ILi256EEENSC_ILi128EEENSB_IJNSC_ILi32EEEEEEEEENS_10bfloat16_tESM_NSA_8TiledMMAINSA_8MMA_AtomIJNSA_4SM904GMMA28MMA_64x128x16_F32BF16BF16_SSILNSQ_5MajorE0ELSS_0ELNSQ_7ScaleInE1ELST_1EEEEEENSA_6LayoutISE_NSB_IJNSC_ILi0EEESX_SX_EEEEENSB_IJNSA_10UnderscoreES10_S10_EEEEENS7_6detail26Sm90ImplicitGemmTileTraitsINSA_20SM90_TMA_LOAD_IM2COLENSA_14ComposedLayoutINSA_7SwizzleILi2ELi4ELi3EEENSA_18smem_ptr_flag_bitsILi16EEENSW_INSB_IJNSB_IJNSC_ILi8EEESJ_EEENSB_IJSJ_SD_EEENSB_IJSD_NSC_ILi9EEEEEEEEENSB_IJNSB_IJSJ_SH_EEENSB_IJSD_SX_EEENSB_IJSX_NSC_ILi8192EEEEEEEEEEEEEvEENS14_INSA_13SM90_TMA_LOADENS16_IS18_S1A_NSW_INSB_IJNSB_IJS1B_NSC_ILi16EEEEEES1D_S1F_EEENSB_IJS1H_S1I_NSB_IJSX_NSC_ILi4096EEEEEEEEEEEEEvEEEENS_8epilogue10collective6detail29Sm90TmaWarpSpecializedAdapterINS21_15DefaultEpilogueISM_NSB_IJNSB_IJllllEEESD_SX_EEES26_NS20_6thread17LinearCombinationISM_Li1EffLNS27_9ScaleType4KindE0ELNS_15FloatRoundStyleE2ESM_EENS_4gemm15EpilogueDefaultEEEEEvvEEEEvNT_6ParamsE,(.L_x_541 - _ZN7cutlass13device_kernelINS_4conv6kernel13ConvUniversalINS1_16ConvProblemShapeILNS1_8OperatorE0ELi3EEENS1_10collective14CollectiveConvINS1_46MainloopSm90TmaGmmaWarpSpecializedImplicitGemmILS5_0ELi9ELi3EN4cute5tupleIJNSA_1CILi1EEESD_SD_EEENS1_36KernelImplicitTmaWarpSpecializedSm90ELi1EEENSB_IJNSC_ILi256EEENSC_ILi128EEENSB_IJNSC_ILi32EEEEEEEEENS_10bfloat16_tESM_NSA_8TiledMMAINSA_8MMA_AtomIJNSA_4SM904GMMA28MMA_64x128x16_F32BF16BF16_SSILNSQ_5MajorE0ELSS_0ELNSQ_7ScaleInE1ELST_1EEEEEENSA_6LayoutISE_NSB_IJNSC_ILi0EEESX_SX_EEEEENSB_IJNSA_10UnderscoreES10_S10_EEEEENS7_6detail26Sm90ImplicitGemmTileTraitsINSA_20SM90_TMA_LOAD_IM2COLENSA_14ComposedLayoutINSA_7SwizzleILi2ELi4ELi3EEENSA_18smem_ptr_flag_bitsILi16EEENSW_INSB_IJNSB_IJNSC_ILi8EEESJ_EEENSB_IJSJ_SD_EEENSB_IJSD_NSC_ILi9EEEEEEEEENSB_IJNSB_IJSJ_SH_EEENSB_IJSD_SX_EEENSB_IJSX_NSC_ILi8192EEEEEEEEEEEEEvEENS14_INSA_13SM90_TMA_LOADENS16_IS18_S1A_NSW_INSB_IJNSB_IJS1B_NSC_ILi16EEEEEES1D_S1F_EEENSB_IJS1H_S1I_NSB_IJSX_NSC_ILi4096EEEEEEEEEEEEEvEEEENS_8epilogue10collective6detail29Sm90TmaWarpSpecializedAdapterINS21_15DefaultEpilogueISM_NSB_IJNSB_IJllllEEESD_SX_EEES26_NS20_6thread17LinearCombinationISM_Li1EffLNS27_9ScaleType4KindE0ELNS_15FloatRoundStyleE2ESM_EENS_4gemm15EpilogueDefaultEEEEEvvEEEEvNT_6ParamsE)
        .other          _ZN7cutlass13device_kernelINS_4conv6kernel13ConvUniversalINS1_16ConvProblemShapeILNS1_8OperatorE0ELi3EEENS1_10collective14CollectiveConvINS1_46MainloopSm90TmaGmmaWarpSpecializedImplicitGemmILS5_0ELi9ELi3EN4cute5tupleIJNSA_1CILi1EEESD_SD_EEENS1_36KernelImplicitTmaWarpSpecializedSm90ELi1EEENSB_IJNSC_ILi256EEENSC_ILi128EEENSB_IJNSC_ILi32EEEEEEEEENS_10bfloat16_tESM_NSA_8TiledMMAINSA_8MMA_AtomIJNSA_4SM904GMMA28MMA_64x128x16_F32BF16BF16_SSILNSQ_5MajorE0ELSS_0ELNSQ_7ScaleInE1ELST_1EEEEEENSA_6LayoutISE_NSB_IJNSC_ILi0EEESX_SX_EEEEENSB_IJNSA_10UnderscoreES10_S10_EEEEENS7_6detail26Sm90ImplicitGemmTileTraitsINSA_20SM90_TMA_LOAD_IM2COLENSA_14ComposedLayoutINSA_7SwizzleILi2ELi4ELi3EEENSA_18smem_ptr_flag_bitsILi16EEENSW_INSB_IJNSB_IJNSC_ILi8EEESJ_EEENSB_IJSJ_SD_EEENSB_IJSD_NSC_ILi9EEEEEEEEENSB_IJNSB_IJSJ_SH_EEENSB_IJSD_SX_EEENSB_IJSX_NSC_ILi8192EEEEEEEEEEEEEvEENS14_INSA_13SM90_TMA_LOADENS16_IS18_S1A_NSW_INSB_IJNSB_IJS1B_NSC_ILi16EEEEEES1D_S1F_EEENSB_IJS1H_S1I_NSB_IJSX_NSC_ILi4096EEEEEEEEEEEEEvEEEENS_8epilogue10collective6detail29Sm90TmaWarpSpecializedAdapterINS21_15DefaultEpilogueISM_NSB_IJNSB_IJllllEEESD_SX_EEES26_NS20_6thread17LinearCombinationISM_Li1EffLNS27_9ScaleType4KindE0ELNS_15FloatRoundStyleE2ESM_EENS_4gemm15EpilogueDefaultEEEEEvvEEEEvNT_6ParamsE,@"STO_CUDA_ENTRY STV_DEFAULT"
_ZN7cutlass13device_kernelINS_4conv6kernel13ConvUniversalINS1_16ConvProblemShapeILNS1_8OperatorE0ELi3EEENS1_10collective14CollectiveConvINS1_46MainloopSm90TmaGmmaWarpSpecializedImplicitGemmILS5_0ELi9ELi3EN4cute5tupleIJNSA_1CILi1EEESD_SD_EEENS1_36KernelImplicitTmaWarpSpecializedSm90ELi1EEENSB_IJNSC_ILi256EEENSC_ILi128EEENSB_IJNSC_ILi32EEEEEEEEENS_10bfloat16_tESM_NSA_8TiledMMAINSA_8MMA_AtomIJNSA_4SM904GMMA28MMA_64x128x16_F32BF16BF16_SSILNSQ_5MajorE0ELSS_0ELNSQ_7ScaleInE1ELST_1EEEEEENSA_6LayoutISE_NSB_IJNSC_ILi0EEESX_SX_EEEEENSB_IJNSA_10UnderscoreES10_S10_EEEEENS7_6detail26Sm90ImplicitGemmTileTraitsINSA_20SM90_TMA_LOAD_IM2COLENSA_14ComposedLayoutINSA_7SwizzleILi2ELi4ELi3EEENSA_18smem_ptr_flag_bitsILi16EEENSW_INSB_IJNSB_IJNSC_ILi8EEESJ_EEENSB_IJSJ_SD_EEENSB_IJSD_NSC_ILi9EEEEEEEEENSB_IJNSB_IJSJ_SH_EEENSB_IJSD_SX_EEENSB_IJSX_NSC_ILi8192EEEEEEEEEEEEEvEENS14_INSA_13SM90_TMA_LOADENS16_IS18_S1A_NSW_INSB_IJNSB_IJS1B_NSC_ILi16EEEEEES1D_S1F_EEENSB_IJS1H_S1I_NSB_IJSX_NSC_ILi4096EEEEEEEEEEEEEvEEEENS_8epilogue10collective6detail29Sm90TmaWarpSpecializedAdapterINS21_15DefaultEpilogueISM_NSB_IJNSB_IJllllEEESD_SX_EEES26_NS20_6thread17LinearCombinationISM_Li1EffLNS27_9ScaleType4KindE0ELNS_15FloatRoundStyleE2ESM_EENS_4gemm15EpilogueDefaultEEEEEvvEEEEvNT_6ParamsE:
[----:B------:R-:W0:Y:S01]  /*0000*/  LDC R1, c[0x0][0x28] ;  /* 0x00000a00ff017b82 */ /* 0x000e220000000800 */
[----:B------:R-:W1:Y:S01]  /*0010*/  S2R R7, SR_TID.X ;  /* 0x0000000000077919 */ /* 0x000e620000002100 */
[----:B------:R-:W-:Y:S01]  /*0020*/  ELECT P0, URZ, PT ;  /* 0x00000000003f782f */ /* 0x000fe20003800000 */
[----:B------:R-:W-:Y:S01]  /*0030*/  BSSY B0, `(.L_x_0) ;  /* 0x0000015000007945 */ /* 0x000fe20003800000 */
[----:B0-----:R-:W-:Y:S01]  /*0040*/  VIADD R1, R1, 0xfffffd90 ;  /* 0xfffffd9001017836 */ /* 0x001fe20000000000 */
[----:B-1----:R-:W-:-:S05]  /*0050*/  SHF.R.U32.HI R0, RZ, 0x5, R7 ;  /* 0x00000005ff007819 */ /* 0x002fca0000011607 */
[----:B------:R-:W0:Y:S02]  /*0060*/  SHFL.IDX PT, R2, R0, RZ, 0x1f ;  /* 0x00001fff00027589 */ /* 0x000e2400000e0000 */
[----:B0-----:R-:W-:Y:S02]  /*0070*/  R2UR UR4, R2 ;  /* 0x00000000020472ca */ /* 0x001fe400000e0000 */
[----:B------:R-:W-:-:S06]  /*0080*/  SHF.R.U32.HI R2, RZ, 0x7, R7 ;  /* 0x00000007ff027819 */ /* 0x000fcc0000011607 */
[----:B------:R-:W0:Y:S05]  /*0090*/  SHFL.IDX PT, R2, R2, RZ, 0x1f ;  /* 0x00001fff02027589 */ /* 0x000e2a00000e0000 */
[----:B------:R-:W-:Y:S02]  /*00a0*/  USHF.R.S32.HI UR5, URZ, 0x1f, UR4 ;  /* 0x0000001f3f057899 */ /* 0x000fe40008011404 */
[----:B------:R-:W-:Y:S02]  /*00b0*/  ISETP.NE.OR P0, PT, RZ, UR4, !P0 ;  /* 0x00000004ff007c0c */ /* 0x000fe4000c705670 */
[----:B------:R-:W-:-:S04]  /*00c0*/  ULEA.HI UR5, UR5, UR4, URZ, 0x2 ;  /* 0x0000000405057291 */ /* 0x000fc8000f8f103f */
[----:B------:R-:W-:-:S04]  /*00d0*/  ULOP3.LUT UR5, UR5, 0xfffffffc, URZ, 0xc0, !UPT ;  /* 0xfffffffc05057892 */ /* 0x000fc8000f8ec03f */
[----:B------:R-:W-:-:S03]  /*00e0*/  UIADD3 UR7, UR4, -UR5, URZ ;  /* 0x8000000504077290 */ /* 0x000fc6000fffe03f */
[----:B------:R-:W-:Y:S09]  /*00f0*/  @P0 BRA `(.L_x_1) ;  /* 0x0000000000200947 */ /* 0x000ff20003800000 */
[----:B------:R-:W-:Y:S02]  /*0100*/  ULDC.64 UR4, c[0x0][0x198] ;  /* 0x0000660000047ab9 */ /* 0x000fe40000000a00 */
[----:B------:R-:W-:Y:S02]  /*0110*/  UIADD3 UR8, UP0, UR4, 0xf0, URZ ;  /* 0x000000f004087890 */ /* 0x000fe4000ff1e03f */
[----:B------:R-:W-:Y:S02]  /*0120*/  UIADD3 UR4, UP1, UR4, 0x270, URZ ;  /* 0x0000027004047890 */ /* 0x000fe4000ff3e03f */
[----:B------:R-:W-:Y:S02]  /*0130*/  UIADD3.X UR9, URZ, UR5, URZ, UP0, !UPT ;  /* 0x000000053f097290 */ /* 0x000fe400087fe43f */
[----:B------:R-:W-:-:S07]  /*0140*/  UIADD3.X UR5, URZ, UR5, URZ, UP1, !UPT ;  /* 0x000000053f057290 */ /* 0x000fce0008ffe43f */
[----:B------:R1:W-:Y:S02]  /*0150*/  UTMACCTL.PF [UR8] ;  /* 0x00000000080079b9 */ /* 0x0003e40008040000 */
[----:B------:R1:W-:Y:S02]  /*0160*/  UTMACCTL.PF [UR4] ;  /* 0x00000000040079b9 */ /* 0x0003e40008040000 */
[----:B-1----:R-:W-:Y:S01]  /*0170*/  NOP ;  /* 0x0000000000007918 */ /* 0x002fe20000000000 */
.L_x_1:
[----:B------:R-:W-:Y:S05]  /*0180*/  BSYNC B0 ;  /* 0x0000000000007941 */ /* 0x000fea0003800000 */
.L_x_0:
[----:B------:R-:W1:Y:S01]  /*0190*/  SHFL.IDX PT, R0, R0, RZ, 0x1f ;  /* 0x00001fff00007589 */ /* 0x000e6200000e0000 */
[----:B0-----:R-:W-:-:S13]  /*01a0*/  R2UR UR11, R2 ;  /* 0x00000000020b72ca */ /* 0x001fda00000e0000 */
[----:B------:R-:W-:Y:S02]  /*01b0*/  ULOP3.LUT UP0, URZ, UR11, UR7, URZ, 0xfc, !UPT ;  /* 0x000000070b3f7292 */ /* 0x000fe4000f80fc3f */
[----:B------:R-:W-:Y:S02]  /*01c0*/  UISETP.NE.AND UP1, UPT, UR11, 0x1, UPT ;  /* 0x000000010b00788c */ /* 0x000fe4000bf25270 */
[----:B------:R-:W-:-:S04]  /*01d0*/  USEL UR6, URZ, 0x1, UP0 ;  /* 0x000000013f067887 */ /* 0x000fc80008000000 */
[----:B------:R-:W-:Y:S01]  /*01e0*/  USEL UR6, UR6, 0x2, UP1 ;  /* 0x0000000206067887 */ /* 0x000fe20008800000 */
[----:B-1----:R-:W-:-:S13]  /*01f0*/  ISETP.NE.AND P0, PT, R0, RZ, PT ;  /* 0x000000ff0000720c */ /* 0x002fda0003f05270 */
[----:B------:R-:W-:Y:S05]  /*0200*/  @P0 BRA `(.L_x_2) ;  /* 0x00000000008c0947 */ /* 0x000fea0003800000 */
[----:B------:R-:W-:Y:S01]  /*0210*/  ELECT P0, URZ, PT ;  /* 0x00000000003f782f */ /* 0x000fe20003800000 */
[----:B------:R-:W-:-:S12]  /*0220*/  BSSY B0, `(.L_x_2) ;  /* 0x0000021000007945 */ /* 0x000fd80003800000 */
[----:B------:R-:W-:Y:S05]  /*0230*/  @!P0 BRA `(.L_x_3) ;  /* 0x00000000007c8947 */ /* 0x000fea0003800000 */
[----:B------:R-:W0:Y:S01]  /*0240*/  S2UR UR10, SR_CgaCtaId ;  /* 0x00000000000a79c3 */ /* 0x000e220000008800 */
[----:B------:R-:W-:Y:S01]  /*0250*/  UMOV UR4, 0x400 ;  /* 0x0000040000047882 */ /* 0x000fe20000000000 */
[----:B------:R-:W-:Y:S01]  /*0260*/  UMOV UR5, 0x1 ;  /* 0x0000000100057882 */ /* 0x000fe20000000000 */
[----:B------:R-:W-:Y:S02]  /*0270*/  UMOV UR8, 0x80 ;  /* 0x0000008000087882 */ /* 0x000fe40000000000 */
[----:B------:R-:W-:-:S04]  /*0280*/  UIADD3 UR8, -UR8, 0x100000, URZ ;  /* 0x0010000008087890 */ /* 0x000fc8000fffe13f */
[----:B------:R-:W-:Y:S02]  /*0290*/  USHF.L.U32 UR9, UR8, 0xb, URZ ;  /* 0x0000000b08097899 */ /* 0x000fe4000800063f */
[----:B------:R-:W-:Y:S02]  /*02a0*/  USHF.L.U32 UR8, UR8, 0x1, URZ ;  /* 0x0000000108087899 */ /* 0x000fe4000800063f */
[----:B0-----:R-:W-:Y:S02]  /*02b0*/  ULEA UR10, UR10, UR4, 0x18 ;  /* 0x000000040a0a7291 */ /* 0x001fe4000f8ec03f */
[----:B------:R-:W-:-:S04]  /*02c0*/  UIADD3 UR4, -UR5, 0x100000, URZ ;  /* 0x0010000005047890 */ /* 0x000fc8000fffe13f */
[----:B------:R-:W-:Y:S02]  /*02d0*/  USHF.L.U32 UR5, UR4, 0xb, URZ ;  /* 0x0000000b04057899 */ /* 0x000fe4000800063f */
[----:B------:R-:W-:Y:S01]  /*02e0*/  USHF.L.U32 UR4, UR4, 0x1, URZ ;  /* 0x0000000104047899 */ /* 0x000fe2000800063f */
[----:B------:R-:W0:Y:S11]  /*02f0*/  FENCE.VIEW.ASYNC.S ;  /* 0x00000000000073c6 */ /* 0x000e360000000000 */
[----:B0-----:R0:W1:Y:S01]  /*0300*/  SYNCS.EXCH.64 URZ, [UR10+0x36000], UR4 ;  /* 0x036000040a3f75b2 */ /* 0x0010620008000100 */
[----:B------:R0:W2:Y:S01]  /*0310*/  SYNCS.EXCH.64 URZ, [UR10+0x36048], UR8 ;  /* 0x036048080a3f75b2 */ /* 0x0000a20008000100 */
[----:B------:R0:W3:Y:S01]  /*0320*/  SYNCS.EXCH.64 URZ, [UR10+0x36008], UR4 ;  /* 0x036008040a3f75b2 */ /* 0x0000e20008000100 */
[----:B------:R0:W4:Y:S01]  /*0330*/  SYNCS.EXCH.64 URZ, [UR10+0x36050], UR8 ;  /* 0x036050080a3f75b2 */ /* 0x0001220008000100 */
[----:B------:R0:W0:Y:S01]  /*0340*/  SYNCS.EXCH.64 URZ, [UR10+0x36010], UR4 ;  /* 0x036010040a3f75b2 */ /* 0x0000220008000100 */
        /* <DEDUP_REMOVED lines=13> */
[----:B------:R-:W-:Y:S01]  /*0420*/  NOP ;  /* 0x0000000000007918 */ /* 0x000fe20000000000 */
.L_x_3:
[----:B0-----:R-:W-:Y:S05]  /*0430*/  BSYNC B0 ;  /* 0x0000000000007941 */ /* 0x001fea0003800000 */
.L_x_2:
[----:B------:R-:W-:Y:S01]  /*0440*/  ULDC.64 UR4, c[0x0][0x618] ;  /* 0x0001860000047ab9 */ /* 0x000fe20000000a00 */
[----:B------:R-:W-:Y:S01]  /*0450*/  SHF.R.S32.HI R0, RZ, 0x1f, R7 ;  /* 0x0000001fff007819 */ /* 0x000fe20000011407 */
[----:B------:R-:W-:Y:S01]  /*0460*/  NOP ;  /* 0x0000000000007918 */ /* 0x000fe20000000000 */
[----:B------:R-:W-:Y:S01]  /*0470*/  ISETP.NE.U32.AND P0, PT, RZ, UR4, PT ;  /* 0x00000004ff007c0c */ /* 0x000fe2000bf05070 */
[----:B------:R-:W-:Y:S01]  /*0480*/  NOP ;  /* 0x0000000000007918 */ /* 0x000fe20000000000 */
[----:B------:R-:W-:Y:S01]  /*0490*/  LEA.HI R0, R0, R7, RZ, 0x7 ;  /* 0x0000000700007211 */ /* 0x000fe200078f38ff */
[----:B------:R-:W-:Y:S01]  /*04a0*/  ULDC.64 UR14, c[0x0][0x208] ;  /* 0x00008200000e7ab9 */ /* 0x000fe20000000a00 */
[----:B-1234-:R-:W-:Y:S01]  /*04b0*/  BAR.SYNC.DEFER_BLOCKING 0x0 ;  /* 0x0000000000007b1d */ /* 0x01efe20000010000 */
[----:B------:R-:W-:Y:S02]  /*04c0*/  ISETP.NE.AND.EX P0, PT, RZ, UR5, PT, P0 ;  /* 0x00000005ff007c0c */ /* 0x000fe4000bf05300 */
[----:B------:R-:W-:-:S05]  /*04d0*/  LOP3.LUT R0, R0, 0xffffff80, RZ, 0xc0, !PT ;  /* 0xffffff8000007812 */ /* 0x000fca00078ec0ff */
[----:B------:R-:W-:-:S06]  /*04e0*/  IMAD.IADD R5, R7, 0x1, -R0 ;  /* 0x0000000107057824 */ /* 0x000fcc00078e0a00 */
[----:B------:R-:W-:Y:S05]  /*04f0*/  @!P0 BRA `(.L_x_4) ;  /* 0x0000000000208947 */ /* 0x000fea0003800000 */
[----:B------:R-:W0:Y:S02]  /*0500*/  LDC.64 R2, c[0x0][0x618] ;  /* 0x00018600ff027b82 */ /* 0x000e240000000a00 */
[----:B0-----:R-:W2:Y:S02]  /*0510*/  LDG.E.64 R2, desc[UR14][R2.64] ;  /* 0x0000000e02027981 */ /* 0x001ea4000c1e1b00 */
[----:B--2---:R-:W-:-:S04]  /*0520*/  ISETP.NE.U32.AND P0, PT, R2, RZ, PT ;  /* 0x000000ff0200720c */ /* 0x004fc80003f05070 */
[----:B------:R-:W-:-:S13]  /*0530*/  ISETP.NE.AND.EX P0, PT, R3, RZ, PT, P0 ;  /* 0x000000ff0300720c */ /* 0x000fda0003f05300 */
[----:B------:R-:W-:Y:S05]  /*0540*/  @!P0 BRA `(.L_x_4) ;  /* 0x00000000000c8947 */ /* 0x000fea0003800000 */
[----:B------:R-:W2:Y:S02]  /*0550*/  LD.E R2, desc[UR14][R2.64] ;  /* 0x0000000e02027980 */ /* 0x000ea4000c101900 */
[----:B--2---:R-:W-:Y:S01]  /*0560*/  R2UR UR13, R2 ;  /* 0x00000000020d72ca */ /* 0x004fe200000e0000 */
[----:B------:R-:W-:-:S14]  /*0570*/  BRA `(.L_x_5) ;  /* 0x0000000000247947 */ /* 0x000fdc0003800000 */
.L_x_4:
[----:B------:R-:W-:Y:S02]  /*0580*/  ULDC.64 UR4, c[0x0][0x608] ;  /* 0x0001820000047ab9 */ /* 0x000fe40000000a00 */
[----:B------:R-:W-:-:S04]  /*0590*/  ISETP.NE.U32.AND P0, PT, RZ, UR4, PT ;  /* 0x00000004ff007c0c */ /* 0x000fc8000bf05070 */
[----:B------:R-:W-:-:S13]  /*05a0*/  ISETP.NE.AND.EX P0, PT, RZ, UR5, PT, P0 ;  /* 0x00000005ff007c0c */ /* 0x000fda000bf05300 */
[----:B------:R-:W-:Y:S05]  /*05b0*/  @!P0 BRA `(.L_x_6) ;  /* 0x0000000000108947 */ /* 0x000fea0003800000 */
[----:B------:R-:W0:Y:S02]  /*05c0*/  LDC.64 R2, c[0x0][0x608] ;  /* 0x00018200ff027b82 */ /* 0x000e240000000a00 */
[----:B0-----:R-:W2:Y:S02]  /*05d0*/  LDG.E R2, desc[UR14][R2.64] ;  /* 0x0000000e02027981 */ /* 0x001ea4000c1e1900 */
[----:B--2---:R-:W-:Y:S01]  /*05e0*/  R2UR UR13, R2 ;  /* 0x00000000020d72ca */ /* 0x004fe200000e0000 */
[----:B------:R-:W-:-:S14]  /*05f0*/  BRA `(.L_x_5) ;  /* 0x0000000000047947 */ /* 0x000fdc0003800000 */
.L_x_6:
[----:B------:R-:W-:-:S05]  /*0600*/  ULDC UR13, c[0x0][0x600] ;  /* 0x00018000000d7ab9 */ /* 0x000fca0000000800 */
.L_x_5:
[----:B------:R-:W-:Y:S02]  /*0610*/  ULDC.64 UR4, c[0x0][0x620] ;  /* 0x0001880000047ab9 */ /* 0x000fe40000000a00 */
[----:B------:R-:W-:-:S04]  /*0620*/  ISETP.NE.U32.AND P0, PT, RZ, UR4, PT ;  /* 0x00000004ff007c0c */ /* 0x000fc8000bf05070 */
[----:B------:R-:W-:-:S13]  /*0630*/  ISETP.NE.AND.EX P0, PT, RZ, UR5, PT, P0 ;  /* 0x00000005ff007c0c */ /* 0x000fda000bf05300 */
        /* <DEDUP_REMOVED lines=9> */
.L_x_7:
        /* <DEDUP_REMOVED lines=8> */
.L_x_9:
[----:B------:R-:W-:-:S05]  /*0750*/  ULDC UR16, c[0x0][0x604] ;  /* 0x0001810000107ab9 */ /* 0x000fca0000000800 */
.L_x_8:
[----:B------:R-:W-:Y:S01]  /*0760*/  ULDC UR4, c[0x0][0x3dc] ;  /* 0x0000f70000047ab9 */ /* 0x000fe20000000800 */
[----:B------:R-:W-:Y:S01]  /*0770*/  ISETP.NE.AND P0, PT, RZ, UR11, PT ;  /* 0x0000000bff007c0c */ /* 0x000fe2000bf05270 */
[----:B------:R-:W-:Y:S01]  /*0780*/  UIADD3 UR4, UR4, 0x1f, URZ ;  /* 0x0000001f04047890 */ /* 0x000fe2000fffe03f */
[----:B------:R-:W-:-:S03]  /*0790*/  ULDC.64 UR8, c[0x0][0x3e0] ;  /* 0x0000f80000087ab9 */ /* 0x000fc60000000a00 */
[----:B------:R-:W-:Y:S02]  /*07a0*/  USHF.R.S32.HI UR5, URZ, 0x1f, UR4 ;  /* 0x0000001f3f057899 */ /* 0x000fe40008011404 */
[----:B------:R-:W-:Y:S02]  /*07b0*/  UIMAD UR8, UR9, UR8, URZ ;  /* 0x00000008090872a4 */ /* 0x000fe4000f8e023f */
[----:B------:R-:W-:-:S03]  /*07c0*/  ULEA.HI UR4, UR5, UR4, URZ, 0x5 ;  /* 0x0000000405047291 */ /* 0x000fc6000f8f283f */
[----:B------:R-:W-:Y:S01]  /*07d0*/  ULDC UR5, c[0x0][0x3e8] ;  /* 0x0000fa0000057ab9 */ /* 0x000fe20000000800 */
[----:B------:R-:W-:Y:S02]  /*07e0*/  USHF.R.S32.HI UR4, URZ, 0x5, UR4 ;  /* 0x000000053f047899 */ /* 0x000fe40008011404 */
[----:B------:R-:W-:-:S04]  /*07f0*/  UIMAD UR5, UR8, UR5, URZ ;  /* 0x00000005080572a4 */ /* 0x000fc8000f8e023f */
[----:B------:R-:W-:Y:S01]  /*0800*/  UIMAD UR5, UR4, UR5, URZ ;  /* 0x00000005040572a4 */ /* 0x000fe2000f8e023f */
[----:B------:R-:W-:Y:S11]  /*0810*/  @!P0 BRA `(.L_x_10) ;  /* 0x00000130005c8947 */ /* 0x000ff60003800000 */
[----:B------:R-:W-:-:S06]  /*0820*/  UISETP.NE.AND UP0, UPT, UR11, 0x1, UPT ;  /* 0x000000010b00788c */ /* 0x000fcc000bf05270 */
[----:B------:R-:W-:-:S13]  /*0830*/  PLOP3.LUT P0, PT, PT, PT, UP0, 0x80, 0x0 ;  /* 0x000000000000781c */ /* 0x000fda0003f0f008 */
[----:B------:R-:W-:Y:S05]  /*0840*/  @P0 EXIT ;  /* 0x000000000000094d */ /* 0x000fea0003800000 */
[----:B------:R0:W-:Y:S01]  /*0850*/  STL [R1], RZ ;  /* 0x000000ff01007387 */ /* 0x0001e20000100800 */
[----:B------:R-:W-:Y:S01]  /*0860*/  UISETP.GE.AND UP0, UPT, UR5, 0x1, UPT ;  /* 0x000000010500788c */ /* 0x000fe2000bf06270 */
[----:B------:R-:W-:Y:S01]  /*0870*/  CS2R R86, SRZ ;  /* 0x0000000000567805 */ /* 0x000fe2000001ff00 */
[----:B------:R-:W-:Y:S01]  /*0880*/  UMOV UR4, URZ ;  /* 0x0000003f00047c82 */ /* 0x000fe20008000000 */
[----:B------:R0:W-:Y:S01]  /*0890*/  STL [R1+0x4], RZ ;  /* 0x000004ff01007387 */ /* 0x0001e20000100800 */
[----:B------:R-:W-:Y:S02]  /*08a0*/  CS2R R152, SRZ ;  /* 0x0000000000987805 */ /* 0x000fe4000001ff00 */
[----:B------:R-:W-:Y:S02]  /*08b0*/  CS2R R154, SRZ ;  /* 0x00000000009a7805 */ /* 0x000fe4000001ff00 */
[----:B------:R-:W-:Y:S01]  /*08c0*/  PLOP3.LUT P0, PT, PT, PT, UP0, 0x80, 0x0 ;  /* 0x000000000000781c */ /* 0x000fe20003f0f008 */
[----:B------:R0:W-:Y:S01]  /*08d0*/  STL [R1+0x8], RZ ;  /* 0x000008ff01007387 */ /* 0x0001e20000100800 */
[----:B------:R-:W-:-:S02]  /*08e0*/  CS2R R156, SRZ ;  /* 0x00000000009c7805 */ /* 0x000fc4000001ff00 */
[----:B------:R-:W-:Y:S02]  /*08f0*/  CS2R R158, SRZ ;  /* 0x00000000009e7805 */ /* 0x000fe4000001ff00 */
[----:B------:R-:W-:Y:S01]  /*0900*/  CS2R R160, SRZ ;  /* 0x0000000000a07805 */ /* 0x000fe2000001ff00 */
[----:B------:R0:W-:Y:S01]  /*0910*/  STL [R1+0xc], RZ ;  /* 0x00000cff01007387 */ /* 0x0001e20000100800 */
[----:B------:R-:W-:Y:S02]  /*0920*/  CS2R R162, SRZ ;  /* 0x0000000000a27805 */ /* 0x000fe4000001ff00 */
[----:B------:R-:W-:Y:S02]  /*0930*/  CS2R R164, SRZ ;  /* 0x0000000000a47805 */ /* 0x000fe4000001ff00 */
[----:B------:R-:W-:Y:S01]  /*0940*/  CS2R R166, SRZ ;  /* 0x0000000000a67805 */ /* 0x000fe2000001ff00 */
        /* <DEDUP_REMOVED lines=116> */
[----:B------:R0:W-:Y:S04]  /*1090*/  STL [R1+0x84], RZ ;  /* 0x000084ff01007387 */ /* 0x0001e80000100800 */
        /* <DEDUP_REMOVED lines=29> */
[----:B------:R0:W-:Y:S01]  /*1270*/  STL [R1+0xfc], RZ ;  /* 0x0000fcff01007387 */ /* 0x0001e20000100800 */
[----:B------:R-:W-:Y:S05]  /*1280*/  @!P0 BRA `(.L_x_11) ;  /* 0x0000000c00f88947 */ /* 0x000fea0003800000 */
[----:B------:R-:W-:-:S04]  /*1290*/  ULOP3.LUT UR4, UR6, 0x1, URZ, 0xfc, !UPT ;  /* 0x0000000106047892 */ /* 0x000fc8000f8efc3f */
[----:B------:R-:W-:-:S06]  /*12a0*/  UISETP.NE.AND UP0, UPT, UR4, 0x3, UPT ;  /* 0x000000030400788c */ /* 0x000fcc000bf05270 */
[----:B------:R-:W-:-:S13]  /*12b0*/  PLOP3.LUT P1, PT, PT, PT, UP0, 0x80, 0x0 ;  /* 0x000000000000781c */ /* 0x000fda0003f2f008 */
[----:B------:R-:W-:Y:S05]  /*12c0*/  @!P1 BRA `(.L_x_12) ;  /* 0x0000000000049947 */ /* 0x000fea0003800000 */
[----:B------:R-:W-:Y:S01]  /*12d0*/  BPT.TRAP 0x1 ;  /* 0x000000040000795c */ /* 0x000fe20000300000 */
.L_x_12:
[----:B------:R-:W1:Y:S01]  /*12e0*/  S2UR UR7, SR_CgaCtaId ;  /* 0x00000000000779c3 */ /* 0x000e620000008800 */
[----:B------:R-:W-:Y:S01]  /*12f0*/  SHF.L.U32 R0, RZ, 0x1f, RZ ;  /* 0x0000001fff007819 */ /* 0x000fe200000006ff */
[----:B------:R-:W-:Y:S02]  /*1300*/  UMOV UR4, 0x400 ;  /* 0x0000040000047882 */ /* 0x000fe40000000000 */
[----:B-1----:R-:W-:-:S12]  /*1310*/  ULEA UR4, UR7, UR4, 0x18 ;  /* 0x0000000407047291 */ /* 0x002fd8000f8ec03f */
.L_x_13:
[----:B-1----:R-:W-:-:S04]  /*1320*/  IMAD.U32 R3, RZ, RZ, UR4 ;  /* 0x00000004ff037e24 */ /* 0x002fc8000f8e00ff */
[----:B------:R1:W2:Y:S03]  /*1330*/  SYNCS.PHASECHK.TRANS64.TRYWAIT P1, [R3+URZ+0x36000], R0 ;  /* 0x03600000030075a7 */ /* 0x0002a6000802017f */
[----:B--2---:R-:W-:Y:S05]  /*1340*/  @!P1 NANOSLEEP.SYNCS 0x989680 ;  /* 0x009896800000995d */ /* 0x004fea0003900000 */
[----:B------:R-:W2:Y:S02]  /*1350*/  @!P1 SYNCS.PHASECHK.TRANS64 P1, [R3+URZ+0x36000], R0 ;  /* 0x03600000030095a7 */ /* 0x000ea4000802007f */
[----:B--2---:R-:W-:Y:S05]  /*1360*/  @!P1 BRA `(.L_x_13) ;  /* 0xfffffffc00ec9947 */ /* 0x004fea000383ffff */
[----:B------:R-:W-:Y:S01]  /*1370*/  UIADD3 UR7, UR4, 0x24000, URZ ;  /* 0x0002400004077890 */ /* 0x000fe2000fffe03f */
[----:B------:R-:W-:Y:S01]  /*1380*/  WARPGROUP.ARRIVE ;  /* 0x00000000000079c5 */ /* 0x000fe20000000000 */
[----:B------:R-:W-:Y:S02]  /*1390*/  USHF.R.U32.HI UR4, URZ, 0x4, UR4 ;  /* 0x000000043f047899 */ /* 0x000fe40008011604 */
[----:B------:R-:W-:Y:S02]  /*13a0*/  USHF.R.U32.HI UR7, URZ, 0x4, UR7 ;  /* 0x000000043f077899 */ /* 0x000fe40008011607 */
[----:B------:R-:W-:Y:S02]  /*13b0*/  ULOP3.LUT UR4, UR4, 0x3fff, URZ, 0xc0, !UPT ;  /* 0x00003fff04047892 */ /* 0x000fe4000f8ec03f */
[----:B------:R-:W-:Y:S02]  /*13c0*/  ULOP3.LUT UR7, UR7, 0x3fff, URZ, 0xc0, !UPT ;  /* 0x00003fff07077892 */ /* 0x000fe4000f8ec03f */
[----:B------:R-:W-:-:S02]  /*13d0*/  ULOP3.LUT UR4, UR4, 0x10000, URZ, 0xfc, !UPT ;  /* 0x0001000004047892 */ /* 0x000fc4000f8efc3f */
[----:B------:R-:W-:Y:S01]  /*13e0*/  ULOP3.LUT UR7, UR7, 0x10000, URZ, 0xfc, !UPT ;  /* 0x0001000007077892 */ /* 0x000fe2000f8efc3f */
[----:B------:R-:W-:Y:S01]  /*13f0*/  UMOV UR9, 0x80000020 ;  /* 0x8000002000097882 */ /* 0x000fe20000000000 */
[----:B------:R-:W-:-:S03]  /*1400*/  UMOV UR11, 0x80000020 ;  /* 0x80000020000b7882 */ /* 0x000fc60000000000 */
[----:B------:R-:W-:Y:S02]  /*1410*/  UMOV UR8, UR4 ;  /* 0x0000000400087c82 */ /* 0x000fe40008000000 */
[----:B------:R-:W-:Y:S02]  /*1420*/  UMOV UR10, UR7 ;  /* 0x00000007000a7c82 */ /* 0x000fe40008000000 */
[----:B------:R-:W-:Y:S01]  /*1430*/  HGMMA.64x128x16.F32.BF16 R68, gdesc[UR8], RZ, !UPT, gsb0 ;  /* 0x01e00000084479f0 */ /* 0x000fe2000c0018ff */
[----:B------:R-:W-:Y:S01]  /*1440*/  UIADD3 UR8, UR4, 0x100, URZ ;  /* 0x0000010004087890 */ /* 0x000fe2000fffe03f */
[----:B------:R-:W-:Y:S01]  /*1450*/  UMOV UR9, 0x80000020 ;  /* 0x8000002000097882 */ /* 0x000fe20000000000 */
[----:B------:R-:W-:Y:S02]  /*1460*/  WARPGROUP.DEPBAR.LE gsb0, 0x0 ;  /* 0x00008000000079c5 */ /* 0x000fe40000010000 */
[----:B------:R-:W-:Y:S01]  /*1470*/  WARPGROUP.ARRIVE ;  /* 0x00000000000079c5 */ /* 0x000fe20000000000 */
[----:B------:R-:W-:Y:S01]  /*1480*/  IMAD.MOV.U32 R45, RZ, RZ, R88 ;  /* 0x000000ffff2d7224 */ /* 0x000fe200078e0058 */
[----:B------:R-:W-:Y:S01]  /*1490*/  MOV R42, R91 ;  /* 0x0000005b002a7202 */ /* 0x000fe20000000f00 */
[----:B------:R-:W-:Y:S01]  /*14a0*/  IMAD.MOV.U32 R44, RZ, RZ, R89 ;  /* 0x000000ffff2c7224 */ /* 0x000fe200078e0059 */
[----:B------:R-:W-:Y:S01]  /*14b0*/  MOV R29, R104 ;  /* 0x00000068001d7202 */ /* 0x000fe20000000f00 */
[----:B------:R-:W-:-:S02]  /*14c0*/  IMAD.MOV.U32 R43, RZ, RZ, R90 ;  /* 0x000000ffff2b7224 */ /* 0x000fc400078e005a */
[----:B------:R-:W-:Y:S01]  /*14d0*/  HGMMA.64x128x16.F32.BF16 R152, gdesc[UR8], RZ, !UPT, gsb0 ;  /* 0x01e00000089879f0 */ /* 0x000fe2000c0018ff */
[----:B------:R-:W-:Y:S01]  /*14e0*/  UIADD3 UR8, UR4, 0x200, URZ ;  /* 0x0000020004087890 */ /* 0x000fe2000fffe03f */
[----:B------:R-:W-:Y:S01]  /*14f0*/  IMAD.MOV.U32 R41, RZ, RZ, R92 ;  /* 0x000000ffff297224 */ /* 0x000fe200078e005c */
[----:B------:R-:W-:Y:S01]  /*1500*/  MOV R16, R117 ;  /* 0x0000007500107202 */ /* 0x000fe20000000f00 */
[----:B------:R-:W-:Y:S01]  /*1510*/  IMAD.MOV.U32 R40, RZ, RZ, R93 ;  /* 0x000000ffff287224 */ /* 0x000fe200078e005d */
[----:B------:R-:W-:Y:S01]  /*1520*/  MOV R2, R130 ;  /* 0x0000008200027202 */ /* 0x000fe20000000f00 */
[----:B------:R-:W-:Y:S01]  /*1530*/  IMAD.MOV.U32 R39, RZ, RZ, R94 ;  /* 0x000000ffff277224 */ /* 0x000fe200078e005e */
[----:B------:R-:W-:Y:S01]  /*1540*/  UMOV UR9, 0x80000020 ;  /* 0x8000002000097882 */ /* 0x000fe20000000000 */
[----:B------:R-:W-:Y:S01]  /*1550*/  IMAD.MOV.U32 R38, RZ, RZ, R95 ;  /* 0x000000ffff267224 */ /* 0x000fe200078e005f */
[----:B------:R-:W-:Y:S01]  /*1560*/  MOV R55, R78 ;  /* 0x0000004e00377202 */ /* 0x000fe20000000f00 */
[----:B------:R-:W-:-:S02]  /*1570*/  IMAD.MOV.U32 R37, RZ, RZ, R96 ;  /* 0x000000ffff257224 */ /* 0x000fc400078e0060 */
[----:B------:R-:W-:Y:S02]  /*1580*/  IMAD.MOV.U32 R36, RZ, RZ, R97 ;  /* 0x000000ffff247224 */ /* 0x000fe400078e0061 */
[----:B------:R-:W-:Y:S02]  /*1590*/  IMAD.MOV.U32 R35, RZ, RZ, R98 ;  /* 0x000000ffff237224 */ /* 0x000fe400078e0062 */
[----:B------:R-:W-:Y:S02]  /*15a0*/  IMAD.MOV.U32 R34, RZ, RZ, R99 ;  /* 0x000000ffff227224 */ /* 0x000fe400078e0063 */
[----:B------:R-:W-:Y:S02]  /*15b0*/  IMAD.MOV.U32 R33, RZ, RZ, R100 ;  /* 0x000000ffff217224 */ /* 0x000fe400078e0064 */
[----:B------:R-:W-:Y:S02]  /*15c0*/  IMAD.MOV.U32 R32, RZ, RZ, R101 ;  /* 0x000000ffff207224 */ /* 0x000fe400078e0065 */
[----:B------:R-:W-:-:S02]  /*15d0*/  IMAD.MOV.U32 R31, RZ, RZ, R102 ;  /* 0x000000ffff1f7224 */ /* 0x000fc400078e0066 */
[----:B------:R-:W-:Y:S02]  /*15e0*/  IMAD.MOV.U32 R30, RZ, RZ, R103 ;  /* 0x000000ffff1e7224 */ /* 0x000fe400078e0067 */
[----:B------:R-:W-:Y:S02]  /*15f0*/  IMAD.MOV.U32 R28, RZ, RZ, R105 ;  /* 0x000000ffff1c7224 */ /* 0x000fe400078e0069 */
[----:B------:R-:W-:Y:S02]  /*1600*/  IMAD.MOV.U32 R27, RZ, RZ, R106 ;  /* 0x000000ffff1b7224 */ /* 0x000fe400078e006a */
[----:B------:R-:W-:Y:S01]  /*1610*/  IMAD.MOV.U32 R26, RZ, RZ, R107 ;  /* 0x000000ffff1a7224 */ /* 0x000fe200078e006b */
[----:B------:R-:W-:Y:S01]  /*1620*/  MOV R225, R28 ;  /* 0x0000001c00e17202 */ /* 0x000fe20000000f00 */
[----:B------:R-:W-:Y:S02]  /*1630*/  IMAD.MOV.U32 R25, RZ, RZ, R108 ;  /* 0x000000ffff197224 */ /* 0x000fe400078e006c */
        /* <DEDUP_REMOVED lines=20> */
[----:B-1----:R-:W-:Y:S02]  /*1780*/  IMAD.MOV.U32 R3, RZ, RZ, R129 ;  /* 0x000000ffff037224 */ /* 0x002fe400078e0081 */
        /* <DEDUP_REMOVED lines=30> */
[----:B------:R-:W-:Y:S01]  /*1970*/  IMAD.MOV.U32 R226, RZ, RZ, R27 ;  /* 0x000000ffffe27224 */ /* 0x000fe200078e001b */
[----:B------:R-:W-:Y:S02]  /*1980*/  WARPGROUP.DEPBAR.LE gsb0, 0x0 ;  /* 0x00008000000079c5 */ /* 0x000fe40000010000 */
[----:B------:R-:W-:Y:S01]  /*1990*/  WARPGROUP.ARRIVE ;  /* 0x00000000000079c5 */ /* 0x000fe20000000000 */
[----:B------:R1:W-:Y:S01]  /*19a0*/  STL.64 [R1+0x168], R214 ;  /* 0x000168d601007387 */ /* 0x0003e20000100a00 */
[----:B------:R-:W-:Y:S02]  /*19b0*/  IMAD.MOV.U32 R227, RZ, RZ, R26 ;  /* 0x000000ffffe37224 */ /* 0x000fe400078e001a */
[----:B------:R-:W-:Y:S01]  /*19c0*/  IMAD.MOV.U32 R228, RZ, RZ, R25 ;  /* 0x000000ffffe47224 */ /* 0x000fe200078e0019 */
[----:B------:R2:W-:Y:S01]  /*19d0*/  STL.64 [R1+0x160], R212 ;  /* 0x000160d401007387 */ /* 0x0005e20000100a00 */
[----:B------:R-:W-:Y:S01]  /*19e0*/  HGMMA.64x128x16.F32.BF16 R88, gdesc[UR8], RZ, !UPT, gsb0 ;  /* 0x01e00000085879f0 */ /* 0x000fe2000c0018ff */
[----:B------:R-:W-:Y:S01]  /*19f0*/  UIADD3 UR8, UR4, 0x300, URZ ;  /* 0x0000030004087890 */ /* 0x000fe2000fffe03f */
[----:B------:R-:W-:Y:S01]  /*1a00*/  IMAD.MOV.U32 R229, RZ, RZ, R24 ;  /* 0x000000ffffe57224 */ /* 0x000fe200078e0018 */
[----:B------:R3:W-:Y:S01]  /*1a10*/  STL.64 [R1+0x158], R210 ;  /* 0x000158d201007387 */ /* 0x0007e20000100a00 */
[----:B------:R-:W-:Y:S01]  /*1a20*/  UMOV UR9, 0x80000020 ;  /* 0x8000002000097882 */ /* 0x000fe20000000000 */
[----:B------:R-:W-:-:S02]  /*1a30*/  IMAD.MOV.U32 R230, RZ, RZ, R23 ;  /* 0x000000ffffe67224 */ /* 0x000fc400078e0017 */
[----:B------:R4:W-:Y:S01]  /*1a40*/  STL.64 [R1+0x150], R208 ;  /* 0x000150d001007387 */ /* 0x0009e20000100a00 */
[----:B-1----:R-:W-:Y:S02]  /*1a50*/  IMAD.MOV.U32 R214, RZ, RZ, R39 ;  /* 0x000000ffffd67224 */ /* 0x002fe400078e0027 */
[----:B------:R-:W-:Y:S01]  /*1a60*/  IMAD.MOV.U32 R215, RZ, RZ, R38 ;  /* 0x000000ffffd77224 */ /* 0x000fe200078e0026 */
[----:B------:R1:W-:Y:S01]  /*1a70*/  STL.64 [R1+0x148], R206 ;  /* 0x000148ce01007387 */ /* 0x0003e20000100a00 */
[----:B--2---:R-:W-:Y:S01]  /*1a80*/  MOV R212, R41 ;  /* 0x0000002900d47202 */ /* 0x004fe20000000f00 */
[----:B------:R-:W-:Y:S02]  /*1a90*/  IMAD.MOV.U32 R213, RZ, RZ, R40 ;  /* 0x000000ffffd57224 */ /* 0x000fe400078e0028 */
[----:B------:R2:W-:Y:S01]  /*1aa0*/  STL.64 [R1+0x140], R204 ;  /* 0x000140cc01007387 */ /* 0x0005e20000100a00 */
[----:B---3--:R-:W-:Y:S02]  /*1ab0*/  IMAD.MOV.U32 R210, RZ, RZ, R43 ;  /* 0x000000ffffd27224 */ /* 0x008fe400078e002b */
[----:B------:R-:W-:Y:S01]  /*1ac0*/  IMAD.MOV.U32 R211, RZ, RZ, R42 ;  /* 0x000000ffffd37224 */ /* 0x000fe200078e002a */
[----:B------:R3:W-:Y:S01]  /*1ad0*/  STL.64 [R1+0x138], R202 ;  /* 0x000138ca01007387 */ /* 0x0007e20000100a00 */
[----:B----4-:R-:W-:-:S02]  /*1ae0*/  IMAD.MOV.U32 R208, RZ, RZ, R45 ;  /* 0x000000ffffd07224 */ /* 0x010fc400078e002d */
[----:B------:R-:W-:Y:S01]  /*1af0*/  IMAD.MOV.U32 R209, RZ, RZ, R44 ;  /* 0x000000ffffd17224 */ /* 0x000fe200078e002c */
[----:B------:R4:W-:Y:S01]  /*1b00*/  STL.64 [R1+0x130], R200 ;  /* 0x000130c801007387 */ /* 0x0009e20000100a00 */
[----:B-1----:R-:W-:Y:S02]  /*1b10*/  IMAD.MOV.U32 R206, RZ, RZ, R47 ;  /* 0x000000ffffce7224 */ /* 0x002fe400078e002f */
[----:B------:R-:W-:Y:S01]  /*1b20*/  IMAD.MOV.U32 R207, RZ, RZ, R46 ;  /* 0x000000ffffcf7224 */ /* 0x000fe200078e002e */
[----:B------:R1:W-:Y:S01]  /*1b30*/  STL.64 [R1+0x128], R198 ;  /* 0x000128c601007387 */ /* 0x0003e20000100a00 */
[----:B--2---:R-:W-:Y:S02]  /*1b40*/  IMAD.MOV.U32 R204, RZ, RZ, R49 ;  /* 0x000000ffffcc7224 */ /* 0x004fe400078e0031 */
[----:B------:R-:W-:Y:S01]  /*1b50*/  IMAD.MOV.U32 R205, RZ, RZ, R48 ;  /* 0x000000ffffcd7224 */ /* 0x000fe200078e0030 */
[----:B------:R2:W-:Y:S01]  /*1b60*/  STL.64 [R1+0x120], R196 ;  /* 0x000120c401007387 */ /* 0x0005e20000100a00 */
[----:B---3--:R-:W-:-:S02]  /*1b70*/  IMAD.MOV.U32 R202, RZ, RZ, R51 ;  /* 0x000000ffffca7224 */ /* 0x008fc400078e0033 */
[----:B------:R-:W-:Y:S01]  /*1b80*/  IMAD.MOV.U32 R203, RZ, RZ, R50 ;  /* 0x000000ffffcb7224 */ /* 0x000fe200078e0032 */
[----:B------:R3:W-:Y:S01]  /*1b90*/  STL.64 [R1+0x118], R194 ;  /* 0x000118c201007387 */ /* 0x0007e20000100a00 */
[----:B----4-:R-:W-:Y:S02]  /*1ba0*/  IMAD.MOV.U32 R200, RZ, RZ, R53 ;  /* 0x000000ffffc87224 */ /* 0x010fe400078e0035 */
[----:B------:R-:W-:Y:S01]  /*1bb0*/  IMAD.MOV.U32 R201, RZ, RZ, R52 ;  /* 0x000000ffffc97224 */ /* 0x000fe200078e0034 */
[----:B------:R4:W-:Y:S01]  /*1bc0*/  STL.64 [R1+0x110], R192 ;  /* 0x000110c001007387 */ /* 0x0009e20000100a00 */
[----:B-1----:R-:W-:Y:S01]  /*1bd0*/  IMAD.MOV.U32 R198, RZ, RZ, R55 ;  /* 0x000000ffffc67224 */ /* 0x002fe200078e0037 */
[----:B------:R-:W-:Y:S01]  /*1be0*/  MOV R199, R54 ;  /* 0x0000003600c77202 */ /* 0x000fe20000000f00 */
[----:B------:R-:W-:Y:S01]  /*1bf0*/  IMAD.MOV.U32 R231, RZ, RZ, R22 ;  /* 0x000000ffffe77224 */ /* 0x000fe200078e0016 */
[----:B------:R1:W-:Y:S01]  /*1c00*/  STL.64 [R1+0x108], R190 ;  /* 0x000108be01007387 */ /* 0x0003e20000100a00 */
[----:B--2---:R-:W-:-:S02]  /*1c10*/  IMAD.MOV.U32 R196, RZ, RZ, R57 ;  /* 0x000000ffffc47224 */ /* 0x004fc400078e0039 */
[----:B------:R-:W-:Y:S01]  /*1c20*/  IMAD.MOV.U32 R197, RZ, RZ, R56 ;  /* 0x000000ffffc57224 */ /* 0x000fe200078e0038 */
[----:B------:R2:W-:Y:S01]  /*1c30*/  STL.64 [R1+0x100], R188 ;  /* 0x000100bc01007387 */ /* 0x0005e20000100a00 */
[----:B---3--:R-:W-:Y:S02]  /*1c40*/  IMAD.MOV.U32 R194, RZ, RZ, R59 ;  /* 0x000000ffffc27224 */ /* 0x008fe400078e003b */
[----:B------:R-:W-:Y:S02]  /*1c50*/  IMAD.MOV.U32 R195, RZ, RZ, R58 ;  /* 0x000000ffffc37224 */ /* 0x000fe400078e003a */
[----:B----4-:R-:W-:Y:S02]  /*1c60*/  IMAD.MOV.U32 R192, RZ, RZ, R61 ;  /* 0x000000ffffc07224 */ /* 0x010fe400078e003d */
[----:B------:R-:W-:Y:S02]  /*1c70*/  IMAD.MOV.U32 R193, RZ, RZ, R60 ;  /* 0x000000ffffc17224 */ /* 0x000fe400078e003c */
[----:B-1----:R-:W-:-:S02]  /*1c80*/  IMAD.MOV.U32 R190, RZ, RZ, R63 ;  /* 0x000000ffffbe7224 */ /* 0x002fc400078e003f */
[----:B------:R-:W-:Y:S02]  /*1c90*/  IMAD.MOV.U32 R191, RZ, RZ, R62 ;  /* 0x000000ffffbf7224 */ /* 0x000fe400078e003e */
[----:B--2---:R-:W-:Y:S02]  /*1ca0*/  IMAD.MOV.U32 R188, RZ, RZ, R65 ;  /* 0x000000ffffbc7224 */ /* 0x004fe400078e0041 */
        /* <DEDUP_REMOVED lines=18> */
[----:B------:R-:W-:Y:S01]  /*1dd0*/  IMAD.MOV.U32 R250, RZ, RZ, R2 ;  /* 0x000000fffffa7224 */ /* 0x000fe200078e0002 */
[----:B------:R-:W-:Y:S02]  /*1de0*/  WARPGROUP.DEPBAR.LE gsb0, 0x0 ;  /* 0x00008000000079c5 */ /* 0x000fe40000010000 */
[----:B------:R-:W-:-:S06]  /*1df0*/  WARPGROUP.ARRIVE ;  /* 0x00000000000079c5 */ /* 0x000fcc0000000000 */
[----:B------:R-:W-:Y:S01]  /*1e00*/  HGMMA.64x128x16.F32.BF16 R24, gdesc[UR8], RZ, !UPT, gsb0 ;  /* 0x01e00000081879f0 */ /* 0x000fe2000c0018ff */
[----:B------:R-:W-:Y:S02]  /*1e10*/  UIADD3 UR8, UR4, 0x2, URZ ;  /* 0x0000000204087890 */ /* 0x000fe4000fffe03f */
[----:B------:R-:W-:Y:S01]  /*1e20*/  UIADD3 UR10, UR7, 0x2, URZ ;  /* 0x00000002070a7890 */ /* 0x000fe2000fffe03f */
[----:B------:R-:W-:Y:S01]  /*1e30*/  UMOV UR9, 0x80000020 ;  /* 0x8000002000097882 */ /* 0x000fe20000000000 */
[----:B------:R-:W-:Y:S01]  /*1e40*/  UMOV UR11, 0x80000020 ;  /* 0x80000020000b7882 */ /* 0x000fe20000000000 */
[----:B------:R-:W-:Y:S02]  /*1e50*/  WARPGROUP.DEPBAR.LE gsb0, 0x0 ;  /* 0x00008000000079c5 */ /* 0x000fe40000010000 */
[----:B------:R-:W-:-:S06]  /*1e60*/  WARPGROUP.ARRIVE ;  /* 0x00000000000079c5 */ /* 0x000fcc0000000000 */
[----:B------:R-:W-:Y:S03]  /*1e70*/  HGMMA.64x128x16.F32.BF16 R188, gdesc[UR8], R188, gsb0 ;  /* 0x01e0000008bc79f0 */ /* 0x000fe600080018bc */
[----:B------:R-:W-:Y:S02]  /*1e80*/  WARPGROUP.DEPBAR.LE gsb0, 0x0 ;  /* 0x00008000000079c5 */ /* 0x000fe40000010000 */
[----:B------:R-:W-:Y:S04]  /*1e90*/  STL.64 [R1], R188 ;  /* 0x000000bc01007387 */ /* 0x000fe80000100a00 */
[----:B------:R-:W-:Y:S04]  /*1ea0*/  STL.64 [R1+0x8], R190 ;  /* 0x000008be01007387 */ /* 0x000fe80000100a00 */
        /* <DEDUP_REMOVED lines=11> */
[----:B------:R1:W-:Y:S04]  /*1f60*/  STL.64 [R1+0x68], R214 ;  /* 0x000068d601007387 */ /* 0x0003e80000100a00 */
        /* <DEDUP_REMOVED lines=18> */
[----:B-1----:R-:W3:Y:S04]  /*2090*/  LDL.LU.64 R214, [R1+0x168] ;  /* 0x0001680001d67983 */ /* 0x002ee80000300a00 */
[----:B------:R-:W3:Y:S04]  /*20a0*/  LDL.LU.64 R212, [R1+0x160] ;  /* 0x0001600001d47983 */ /* 0x000ee80000300a00 */
        /* <DEDUP_REMOVED lines=11> */
[----:B------:R-:W3:Y:S01]  /*2160*/  LDL.LU.64 R188, [R1+0x100] ;  /* 0x0001000001bc7983 */ /* 0x000ee20000300a00 */
[----:B------:R-:W-:Y:S01]  /*2170*/  UIADD3 UR8, UR4, 0x102, URZ ;  /* 0x0000010204087890 */ /* 0x000fe2000fffe03f */
[----:B------:R-:W-:Y:S01]  /*2180*/  UMOV UR9, 0x80000020 ;  /* 0x8000002000097882 */ /* 0x000fe20000000000 */
[----:B---3--:R-:W-:-:S07]  /*2190*/  WARPGROUP.ARRIVE ;  /* 0x00000000000079c5 */ /* 0x008fce0000000000 */
[----:B------:R-:W-:Y:S01]  /*21a0*/  HGMMA.64x128x16.F32.BF16 R152, gdesc[UR8], R152, gsb0 ;  /* 0x01e00000089879f0 */ /* 0x000fe20008001898 */
[----:B------:R-:W-:Y:S01]  /*21b0*/  UIADD3 UR8, UR4, 0x202, URZ ;  /* 0x0000020204087890 */ /* 0x000fe2000fffe03f */
[----:B------:R-:W-:Y:S01]  /*21c0*/  UMOV UR9, 0x80000020 ;  /* 0x8000002000097882 */ /* 0x000fe20000000000 */
[----:B------:R-:W-:Y:S02]  /*21d0*/  WARPGROUP.DEPBAR.LE gsb0, 0x0 ;  /* 0x00008000000079c5 */ /* 0x000fe40000010000 */
[----:B------:R-:W-:-:S07]  /*21e0*/  WARPGROUP.ARRIVE ;  /* 0x00000000000079c5 */ /* 0x000fce0000000000 */
[----:B------:R-:W-:Y:S01]  /*21f0*/  HGMMA.64x128x16.F32.BF16 R88, gdesc[UR8], R88, gsb0 ;  /* 0x01e00000085879f0 */ /* 0x000fe20008001858 */
[----:B------:R-:W-:Y:S01]  /*2200*/  UIADD3 UR8, UR4, 0x302, URZ ;  /* 0x0000030204087890 */ /* 0x000fe2000fffe03f */
[----:B------:R-:W-:Y:S02]  /*2210*/  UMOV UR9, 0x80000020 ;  /* 0x8000002000097882 */ /* 0x000fe40000000000 */
[----:B------:R-:W-:Y:S01]  /*2220*/  UMOV UR4, 0x1 ;  /* 0x0000000100047882 */ /* 0x000fe20000000000 */
[----:B------:R-:W-:Y:S02]  /*2230*/  WARPGROUP.DEPBAR.LE gsb0, 0x0 ;  /* 0x00008000000079c5 */ /* 0x000fe40000010000 */
[----:B------:R-:W-:-:S06]  /*2240*/  WARPGROUP.ARRIVE ;  /* 0x00000000000079c5 */ /* 0x000fcc0000000000 */
[----:B--2---:R-:W-:Y:S03]  /*2250*/  HGMMA.64x128x16.F32.BF16 R24, gdesc[UR8], R24, gsb0 ;  /* 0x01e00000081879f0 */ /* 0x004fe60008001818 */
[----:B------:R-:W-:Y:S02]  /*2260*/  WARPGROUP.DEPBAR.LE gsb0, 0x0 ;  /* 0x00008000000079c5 */ /* 0x000fe40000010000 */
.L_x_11:
[----:B------:R-:W-:-:S04]  /*2270*/  UISETP.LT.AND UP0, UPT, UR5, 0x1, UPT ;  /* 0x000000010500788c */ /* 0x000fc8000bf01270 */
[----:B------:R-:W-:-:S04]  /*2280*/  USEL UR7, UR5, 0x1, UP0 ;  /* 0x0000000105077887 */ /* 0x000fc80008000000 */
[----:B------:R-:W-:-:S04]  /*2290*/  UIADD3 UR7, UR5, -UR7, URZ ;  /* 0x8000000705077290 */ /* 0x000fc8000fffe03f */
[----:B------:R-:W-:-:S06]  /*22a0*/  UISETP.GE.AND UP0, UPT, UR7, 0x1, UPT ;  /* 0x000000010700788c */ /* 0x000fcc000bf06270 */
[----:B------:R-:W-:-:S13]  /*22b0*/  PLOP3.LUT P1, PT, PT, PT, UP0, 0x80, 0x0 ;  /* 0x000000000000781c */ /* 0x000fda0003f2f008 */
[----:B------:R-:W-:Y:S05]  /*22c0*/  @!P1 BRA `(.L_x_14) ;  /* 0x00000014009c9947 */ /* 0x000fea0003800000 */
[----:B------:R-:W-:Y:S01]  /*22d0*/  IMAD.MOV.U32 R4, RZ, RZ, RZ ;  /* 0x000000ffff047224 */ /* 0x000fe200078e00ff */
[----:B------:R-:W-:Y:S01]  /*22e0*/  ULOP3.LUT UR19, UR6, 0x1, URZ, 0xfc, !UPT ;  /* 0x0000000106137892 */ /* 0x000fe2000f8efc3f */
[----:B------:R-:W-:Y:S01]  /*22f0*/  IMAD.U32 R3, RZ, RZ, UR7 ;  /* 0x00000007ff037e24 */ /* 0x000fe2000f8e00ff */
[----:B------:R-:W-:Y:S01]  /*2300*/  UISETP.NE.U32.AND UP0, UPT, UR4, URZ, UPT ;  /* 0x0000003f0400728c */ /* 0x000fe2000bf05070 */
[----:B------:R-:W-:-:S10]  /*2310*/  UMOV UR5, URZ ;  /* 0x0000003f00057c82 */ /* 0x000fd40008000000 */
.L_x_19:
[----:B------:R-:W-:-:S06]  /*2320*/  UISETP.NE.AND UP1, UPT, UR19, 0x3, UPT ;  /* 0x000000031300788c */ /* 0x000fcc000bf25270 */
[----:B------:R-:W-:-:S13]  /*2330*/  PLOP3.LUT P2, PT, PT, PT, UP1, 0x80, 0x0 ;  /* 0x000000000000781c */ /* 0x000fda0003f4f018 */
[----:B------:R-:W-:Y:S05]  /*2340*/  @!P2 BRA `(.L_x_15) ;  /* 0x000000000004a947 */ /* 0x000fea0003800000 */
[----:B------:R-:W-:Y:S01]  /*2350*/  BPT.TRAP 0x1 ;  /* 0x000000040000795c */ /* 0x000fe20000300000 */
.L_x_15:
[----:B------:R-:W1:Y:S01]  /*2360*/  S2UR UR8, SR_CgaCtaId ;  /* 0x00000000000879c3 */ /* 0x000e620000008800 */
[----:B------:R-:W-:Y:S01]  /*2370*/  UMOV UR12, 0x400 ;  /* 0x00000400000c7882 */ /* 0x000fe20000000000 */
[----:B------:R-:W-:Y:S01]  /*2380*/  SHF.L.U32 R2, R4, 0x1f, RZ ;  /* 0x0000001f04027819 */ /* 0x000fe200000006ff */
[----:B-1----:R-:W-:-:S04]  /*2390*/  ULEA UR12, UR8, UR12, 0x18 ;  /* 0x0000000c080c7291 */ /* 0x002fc8000f8ec03f */
[----:B------:R-:W-:-:S12]  /*23a0*/  ULEA UR8, UR4, UR12, 0x3 ;  /* 0x0000000c04087291 */ /* 0x000fd8000f8e183f */
.L_x_16:
[----:B-1----:R-:W-:-:S04]  /*23b0*/  IMAD.U32 R0, RZ, RZ, UR8 ;  /* 0x00000008ff007e24 */ /* 0x002fc8000f8e00ff */
[----:B------:R1:W2:Y:S03]  /*23c0*/  SYNCS.PHASECHK.TRANS64.TRYWAIT P1, [R0+URZ+0x36000], R2 ;  /* 0x03600002000075a7 */ /* 0x0002a6000802017f */
[----:B--2---:R-:W-:Y:S05]  /*23d0*/  @!P1 NANOSLEEP.SYNCS 0x989680 ;  /* 0x009896800000995d */ /* 0x004fea0003900000 */
[----:B------:R-:W2:Y:S02]  /*23e0*/  @!P1 SYNCS.PHASECHK.TRANS64 P1, [R0+URZ+0x36000], R2 ;  /* 0x03600002000095a7 */ /* 0x000ea4000802007f */
[----:B--2---:R-:W-:Y:S05]  /*23f0*/  @!P1 BRA `(.L_x_16) ;  /* 0xfffffffc00ec9947 */ /* 0x004fea000383ffff */
        /* <DEDUP_REMOVED lines=32> */
[----:B--2---:R-:W2:Y:S04]  /*2600*/  LDL.LU.64 R24, [R1] ;  /* 0x0000000001187983 */ /* 0x004ea80000300a00 */
[----:B------:R-:W2:Y:S04]  /*2610*/  LDL.LU.64 R26, [R1+0x8] ;  /* 0x00000800011a7983 */ /* 0x000ea80000300a00 */
        /* <DEDUP_REMOVED lines=29> */
[----:B------:R-:W2:Y:S01]  /*27f0*/  LDL.LU.64 R86, [R1+0xf8] ;  /* 0x0000f80001567983 */ /* 0x000ea20000300a00 */
[----:B------:R-:W-:-:S02]  /*2800*/  UIADD3 UR9, UR12, 0x24000, URZ ;  /* 0x000240000c097890 */ /* 0x000fc4000fffe03f */
[----:B------:R-:W-:Y:S02]  /*2810*/  USHF.R.U32.HI UR8, URZ, 0x4, UR12 ;  /* 0x000000043f087899 */ /* 0x000fe4000801160c */
[----:B------:R-:W-:Y:S02]  /*2820*/  USHF.R.U32.HI UR9, URZ, 0x4, UR9 ;  /* 0x000000043f097899 */ /* 0x000fe40008011609 */
[----:B------:R-:W-:Y:S02]  /*2830*/  ULOP3.LUT UR8, UR8, 0x3fff, URZ, 0xc0, !UPT ;  /* 0x00003fff08087892 */ /* 0x000fe4000f8ec03f */
[----:B------:R-:W-:Y:S02]  /*2840*/  ULOP3.LUT UR9, UR9, 0x3fff, URZ, 0xc0, !UPT ;  /* 0x00003fff09097892 */ /* 0x000fe4000f8ec03f */
[----:B------:R-:W-:Y:S02]  /*2850*/  ULOP3.LUT UR8, UR8, 0x10000, URZ, 0xfc, !UPT ;  /* 0x0001000008087892 */ /* 0x000fe4000f8efc3f */
[----:B------:R-:W-:-:S02]  /*2860*/  ULOP3.LUT UR9, UR9, 0x10000, URZ, 0xfc, !UPT ;  /* 0x0001000009097892 */ /* 0x000fc4000f8efc3f */
[----:B------:R-:W-:Y:S02]  /*2870*/  ULEA UR17, UR4, UR8, 0xa ;  /* 0x0000000804117291 */ /* 0x000fe4000f8e503f */
[----:B------:R-:W-:Y:S01]  /*2880*/  ULEA UR18, UR4, UR9, 0x9 ;  /* 0x0000000904127291 */ /* 0x000fe2000f8e483f */
[----:B------:R-:W-:Y:S02]  /*2890*/  UMOV UR11, 0x80000020 ;  /* 0x80000020000b7882 */ /* 0x000fe40000000000 */
[----:B------:R-:W-:Y:S02]  /*28a0*/  UMOV UR9, 0x80000020 ;  /* 0x8000002000097882 */ /* 0x000fe40000000000 */
[----:B------:R-:W-:Y:S02]  /*28b0*/  UMOV UR8, UR17 ;  /* 0x0000001100087c82 */ /* 0x000fe40008000000 */
[----:B------:R-:W-:Y:S01]  /*28c0*/  UMOV UR10, UR18 ;  /* 0x00000012000a7c82 */ /* 0x000fe20008000000 */
[----:B--2---:R-:W-:-:S06]  /*28d0*/  WARPGROUP.ARRIVE ;  /* 0x00000000000079c5 */ /* 0x004fcc0000000000 */
[----:B------:R-:W-:Y:S01]  /*28e0*/  HGMMA.64x128x16.F32.BF16 R24, gdesc[UR8], R24, UP0, gsb0 ;  /* 0x01e00000081879f0 */ /* 0x000fe2000b801818 */
[----:B------:R-:W-:Y:S01]  /*28f0*/  UIADD3 UR8, UR17, 0x100, URZ ;  /* 0x0000010011087890 */ /* 0x000fe2000fffe03f */
[----:B------:R-:W-:Y:S01]  /*2900*/  UMOV UR9, 0x80000020 ;  /* 0x8000002000097882 */ /* 0x000fe20000000000 */
[----:B------:R-:W-:Y:S02]  /*2910*/  WARPGROUP.DEPBAR.LE gsb0, 0x0 ;  /* 0x00008000000079c5 */ /* 0x000fe40000010000 */
[----:B------:R-:W-:Y:S01]  /*2920*/  STL.64 [R1], R24 ;  /* 0x0000001801007387 */ /* 0x000fe20000100a00 */
[----:B-1----:R-:W-:Y:S01]  /*2930*/  IMAD.MOV.U32 R2, RZ, RZ, R86 ;  /* 0x000000ffff027224 */ /* 0x002fe200078e0056 */
[----:B------:R-:W-:Y:S01]  /*2940*/  MOV R12, R79 ;  /* 0x0000004f000c7202 */ /* 0x000fe20000000f00 */
[----:B------:R-:W-:Y:S01]  /*2950*/  IMAD.MOV.U32 R0, RZ, RZ, R87 ;  /* 0x000000ffff007224 */ /* 0x000fe200078e0057 */
[----:B------:R-:W-:Y:S01]  /*2960*/  STL.64 [R1+0x8], R26 ;  /* 0x0000081a01007387 */ /* 0x000fe20000100a00 */
[----:B------:R-:W-:Y:S01]  /*2970*/  IMAD.MOV.U32 R7, RZ, RZ, R84 ;  /* 0x000000ffff077224 */ /* 0x000fe200078e0054 */
[----:B------:R-:W-:Y:S01]  /*2980*/  MOV R230, R66 ;  /* 0x0000004200e67202 */ /* 0x000fe20000000f00 */
[----:B------:R-:W-:Y:S01]  /*2990*/  IMAD.MOV.U32 R6, RZ, RZ, R85 ;  /* 0x000000ffff067224 */ /* 0x000fe200078e0055 */
[----:B------:R-:W-:Y:S01]  /*29a0*/  STL.64 [R1+0x10], R28 ;  /* 0x0000101c01007387 */ /* 0x000fe20000100a00 */
[----:B------:R-:W-:Y:S01]  /*29b0*/  IMAD.MOV.U32 R9, RZ, RZ, R82 ;  /* 0x000000ffff097224 */ /* 0x000fe200078e0052 */
[----:B------:R-:W-:Y:S01]  /*29c0*/  WARPGROUP.ARRIVE ;  /* 0x00000000000079c5 */ /* 0x000fe20000000000 */
[----:B------:R-:W-:Y:S01]  /*29d0*/  IMAD.MOV.U32 R8, RZ, RZ, R83 ;  /* 0x000000ffff087224 */ /* 0x000fe200078e0053 */
[----:B------:R1:W-:Y:S01]  /*29e0*/  STL [R1+0x18], R30 ;  /* 0x0000181e01007387 */ /* 0x0003e20000100800 */
[----:B------:R-:W-:Y:S01]  /*29f0*/  IMAD.MOV.U32 R11, RZ, RZ, R80 ;  /* 0x000000ffff0b7224 */ /* 0x000fe200078e0050 */
[----:B------:R-:W-:Y:S01]  /*2a00*/  MOV R217, R53 ;  /* 0x0000003500d97202 */ /* 0x000fe20000000f00 */
[----:B------:R-:W-:Y:S01]  /*2a10*/  IMAD.MOV.U32 R10, RZ, RZ, R81 ;  /* 0x000000ffff0a7224 */ /* 0x000fe200078e0051 */
[----:B------:R-:W2:Y:S01]  /*2a20*/  LDL.LU.64 R86, [R1+0x268] ;  /* 0x0002680001567983 */ /* 0x000ea20000300a00 */
[----:B------:R-:W-:Y:S01]  /*2a30*/  IMAD.MOV.U32 R13, RZ, RZ, R78 ;  /* 0x000000ffff0d7224 */ /* 0x000fe200078e004e */
[----:B------:R-:W-:Y:S01]  /*2a40*/  HGMMA.64x128x16.F32.BF16 R152, gdesc[UR8], R152, UP0, gsb0 ;  /* 0x01e00000089879f0 */ /* 0x000fe2000b801898 */
[----:B------:R-:W-:Y:S01]  /*2a50*/  IMAD.MOV.U32 R15, RZ, RZ, R76 ;  /* 0x000000ffff0f7224 */ /* 0x000fe200078e004c */
[----:B------:R-:W2:Y:S01]  /*2a60*/  LDL.LU.64 R84, [R1+0x260] ;  /* 0x0002600001547983 */ /* 0x000ea20000300a00 */
[----:B------:R-:W-:Y:S01]  /*2a70*/  IMAD.MOV.U32 R14, RZ, RZ, R77 ;  /* 0x000000ffff0e7224 */ /* 0x000fe200078e004d */
[----:B------:R-:W-:Y:S01]  /*2a80*/  MOV R243, R40 ;  /* 0x0000002800f37202 */ /* 0x000fe20000000f00 */
[----:B------:R-:W-:Y:S01]  /*2a90*/  IMAD.MOV.U32 R17, RZ, RZ, R74 ;  /* 0x000000ffff117224 */ /* 0x000fe200078e004a */
[----:B------:R-:W2:Y:S01]  /*2aa0*/  LDL.LU.64 R82, [R1+0x258] ;  /* 0x0002580001527983 */ /* 0x000ea20000300a00 */
[----:B------:R-:W-:-:S02]  /*2ab0*/  IMAD.MOV.U32 R16, RZ, RZ, R75 ;  /* 0x000000ffff107224 */ /* 0x000fc400078e004b */
[----:B------:R-:W-:Y:S01]  /*2ac0*/  IMAD.MOV.U32 R19, RZ, RZ, R72 ;  /* 0x000000ffff137224 */ /* 0x000fe200078e0048 */
[----:B------:R-:W2:Y:S01]  /*2ad0*/  LDL.LU.64 R80, [R1+0x250] ;  /* 0x0002500001507983 */ /* 0x000ea20000300a00 */
[----:B------:R-:W-:Y:S02]  /*2ae0*/  IMAD.MOV.U32 R18, RZ, RZ, R73 ;  /* 0x000000ffff127224 */ /* 0x000fe400078e0049 */
[----:B------:R-:W-:Y:S01]  /*2af0*/  IMAD.MOV.U32 R21, RZ, RZ, R70 ;  /* 0x000000ffff157224 */ /* 0x000fe200078e0046 */
[----:B------:R-:W2:Y:S01]  /*2b00*/  LDL.LU.64 R78, [R1+0x248] ;  /* 0x00024800014e7983 */ /* 0x000ea20000300a00 */
[----:B------:R-:W-:Y:S02]  /*2b10*/  IMAD.MOV.U32 R20, RZ, RZ, R71 ;  /* 0x000000ffff147224 */ /* 0x000fe400078e0047 */
        /* <DEDUP_REMOVED lines=53> */
[----:B------:R-:W-:-:S03]  /*2e70*/  IMAD.MOV.U32 R252, RZ, RZ, R31 ;  /* 0x000000fffffc7224 */ /* 0x000fc600078e001f */
[----:B------:R-:W2:Y:S04]  /*2e80*/  LDL.LU.64 R40, [R1+0x1b0] ;  /* 0x0001b00001287983 */ /* 0x000ea80000300a00 */
[----:B------:R-:W2:Y:S04]  /*2e90*/  LDL.LU.64 R38, [R1+0x1a8] ;  /* 0x0001a80001267983 */ /* 0x000ea80000300a00 */
[----:B------:R-:W2:Y:S04]  /*2ea0*/  LDL.LU.64 R36, [R1+0x1a0] ;  /* 0x0001a00001247983 */ /* 0x000ea80000300a00 */
[----:B------:R-:W2:Y:S04]  /*2eb0*/  LDL.LU.64 R34, [R1+0x198] ;  /* 0x0001980001227983 */ /* 0x000ea80000300a00 */
[----:B------:R-:W2:Y:S04]  /*2ec0*/  LDL.LU.64 R32, [R1+0x190] ;  /* 0x0001900001207983 */ /* 0x000ea80000300a00 */
[----:B-1----:R-:W2:Y:S04]  /*2ed0*/  LDL.LU.64 R30, [R1+0x188] ;  /* 0x00018800011e7983 */ /* 0x002ea80000300a00 */
[----:B------:R-:W2:Y:S04]  /*2ee0*/  LDL.LU.64 R28, [R1+0x180] ;  /* 0x00018000011c7983 */ /* 0x000ea80000300a00 */
[----:B------:R-:W2:Y:S04]  /*2ef0*/  LDL.LU.64 R26, [R1+0x178] ;  /* 0x00017800011a7983 */ /* 0x000ea80000300a00 */
[----:B------:R-:W2:Y:S01]  /*2f00*/  LDL.LU.64 R24, [R1+0x170] ;  /* 0x0001700001187983 */ /* 0x000ea20000300a00 */
[----:B------:R-:W-:-:S03]  /*2f10*/  WARPGROUP.DEPBAR.LE gsb0, 0x0 ;  /* 0x00008000000079c5 */ /* 0x000fc60000010000 */
        /* <DEDUP_REMOVED lines=14> */
[----:B-1----:R-:W3:Y:S04]  /*3000*/  LDL.LU R188, [R1] ;  /* 0x0000000001bc7983 */ /* 0x002ee80000300800 */
[----:B------:R-:W3:Y:S04]  /*3010*/  LDL.LU R189, [R1+0x4] ;  /* 0x0000040001bd7983 */ /* 0x000ee80000300800 */
[----:B------:R-:W3:Y:S04]  /*3020*/  LDL.LU R190, [R1+0x8] ;  /* 0x0000080001be7983 */ /* 0x000ee80000300800 */
[----:B------:R-:W3:Y:S04]  /*3030*/  LDL.LU R191, [R1+0xc] ;  /* 0x00000c0001bf7983 */ /* 0x000ee80000300800 */
[----:B------:R-:W3:Y:S04]  /*3040*/  LDL.LU R192, [R1+0x10] ;  /* 0x0000100001c07983 */ /* 0x000ee80000300800 */
[----:B------:R-:W3:Y:S04]  /*3050*/  LDL.LU R193, [R1+0x14] ;  /* 0x0000140001c17983 */ /* 0x000ee80000300800 */
[----:B------:R-:W3:Y:S01]  /*3060*/  LDL.LU R194, [R1+0x18] ;  /* 0x0000180001c27983 */ /* 0x000ee20000300800 */
[----:B------:R-:W-:Y:S01]  /*3070*/  UIADD3 UR8, UR17, 0x200, URZ ;  /* 0x0000020011087890 */ /* 0x000fe2000fffe03f */
[----:B------:R-:W-:Y:S01]  /*3080*/  WARPGROUP.ARRIVE ;  /* 0x00000000000079c5 */ /* 0x000fe20000000000 */
[----:B------:R-:W-:-:S07]  /*3090*/  UMOV UR9, 0x80000020 ;  /* 0x8000002000097882 */ /* 0x000fce0000000000 */
[----:B------:R-:W-:Y:S01]  /*30a0*/  HGMMA.64x128x16.F32.BF16 R88, gdesc[UR8], R88, UP0, gsb0 ;  /* 0x01e00000085879f0 */ /* 0x000fe2000b801858 */
[----:B------:R-:W-:Y:S01]  /*30b0*/  UIADD3 UR8, UR17, 0x300, URZ ;  /* 0x0000030011087890 */ /* 0x000fe2000fffe03f */
[----:B------:R-:W-:Y:S01]  /*30c0*/  UMOV UR9, 0x80000020 ;  /* 0x8000002000097882 */ /* 0x000fe20000000000 */
[----:B------:R-:W-:Y:S01]  /*30d0*/  IMAD.MOV.U32 R196, RZ, RZ, R251 ;  /* 0x000000ffffc47224 */ /* 0x000fe200078e00fb */
[----:B------:R-:W-:Y:S01]  /*30e0*/  MOV R199, R248 ;  /* 0x000000f800c77202 */ /* 0x000fe20000000f00 */
[----:B------:R-:W-:Y:S01]  /*30f0*/  IMAD.MOV.U32 R197, RZ, RZ, R250 ;  /* 0x000000ffffc57224 */ /* 0x000fe200078e00fa */
[----:B------:R-:W-:Y:S01]  /*3100*/  MOV R212, R235 ;  /* 0x000000eb00d47202 */ /* 0x000fe20000000f00 */
[----:B------:R-:W-:Y:S02]  /*3110*/  IMAD.MOV.U32 R198, RZ, RZ, R249 ;  /* 0x000000ffffc67224 */ /* 0x000fe400078e00f9 */
[----:B------:R-:W-:Y:S02]  /*3120*/  IMAD.MOV.U32 R200, RZ, RZ, R247 ;  /* 0x000000ffffc87224 */ /* 0x000fe400078e00f7 */
[----:B------:R-:W-:-:S02]  /*3130*/  IMAD.MOV.U32 R201, RZ, RZ, R246 ;  /* 0x000000ffffc97224 */ /* 0x000fc400078e00f6 */
[----:B------:R-:W-:Y:S02]  /*3140*/  IMAD.MOV.U32 R202, RZ, RZ, R245 ;  /* 0x000000ffffca7224 */ /* 0x000fe400078e00f5 */
[----:B------:R-:W-:Y:S02]  /*3150*/  IMAD.MOV.U32 R203, RZ, RZ, R244 ;  /* 0x000000ffffcb7224 */ /* 0x000fe400078e00f4 */
[----:B------:R-:W-:Y:S02]  /*3160*/  IMAD.MOV.U32 R204, RZ, RZ, R243 ;  /* 0x000000ffffcc7224 */ /* 0x000fe400078e00f3 */
[----:B------:R-:W-:Y:S02]  /*3170*/  IMAD.MOV.U32 R205, RZ, RZ, R242 ;  /* 0x000000ffffcd7224 */ /* 0x000fe400078e00f2 */
[----:B------:R-:W-:Y:S01]  /*3180*/  IMAD.MOV.U32 R206, RZ, RZ, R241 ;  /* 0x000000ffffce7224 */ /* 0x000fe200078e00f1 */
[----:B------:R-:W-:Y:S01]  /*3190*/  MOV R241, R14 ;  /* 0x0000000e00f17202 */ /* 0x000fe20000000f00 */
[----:B------:R-:W-:Y:S01]  /*31a0*/  IMAD.MOV.U32 R207, RZ, RZ, R240 ;  /* 0x000000ffffcf7224 */ /* 0x000fe200078e00f0 */
[----:B------:R-:W-:-:S02]  /*31b0*/  WARPGROUP.DEPBAR.LE gsb0, 0x0 ;  /* 0x00008000000079c5 */ /* 0x000fc40000010000 */
[----:B--2---:R-:W-:-:S06]  /*31c0*/  WARPGROUP.ARRIVE ;  /* 0x00000000000079c5 */ /* 0x004fcc0000000000 */
[----:B------:R-:W-:Y:S01]  /*31d0*/  HGMMA.64x128x16.F32.BF16 R24, gdesc[UR8], R24, UP0, gsb0 ;  /* 0x01e00000081879f0 */ /* 0x000fe2000b801818 */
        /* <DEDUP_REMOVED lines=27> */
[----:B------:R-:W-:Y:S02]  /*3390*/  UIADD3 UR8, UR17, 0x2, URZ ;  /* 0x0000000211087890 */ /* 0x000fe4000fffe03f */
[----:B------:R-:W-:Y:S01]  /*33a0*/  UIADD3 UR10, UR18, 0x2, URZ ;  /* 0x00000002120a7890 */ /* 0x000fe2000fffe03f */
[----:B------:R-:W-:Y:S01]  /*33b0*/  UMOV UR9, 0x80000020 ;  /* 0x8000002000097882 */ /* 0x000fe20000000000 */
[----:B------:R-:W-:Y:S01]  /*33c0*/  UMOV UR11, 0x80000020 ;  /* 0x80000020000b7882 */ /* 0x000fe20000000000 */
[----:B------:R-:W-:-:S02]  /*33d0*/  WARPGROUP.DEPBAR.LE gsb0, 0x0 ;  /* 0x00008000000079c5 */ /* 0x000fc40000010000 */
[----:B---3--:R-:W-:-:S06]  /*33e0*/  WARPGROUP.ARRIVE ;  /* 0x00000000000079c5 */ /* 0x008fcc0000000000 */
        /* <DEDUP_REMOVED lines=58> */
[----:B------:R-:W-:Y:S01]  /*3790*/  UMOV UR9, 0x80000020 ;  /* 0x8000002000097882 */ /* 0x000fe20000000000 */
[----:B------:R-:W-:Y:S02]  /*37a0*/  WARPGROUP.DEPBAR.LE gsb0, 0x0 ;  /* 0x00008000000079c5 */ /* 0x000fe40000010000 */
[----:B------:R-:W-:-:S07]  /*37b0*/  WARPGROUP.ARRIVE ;  /* 0x00000000000079c5 */ /* 0x000fce0000000000 */
[----:B------:R-:W-:Y:S03]  /*37c0*/  HGMMA.64x128x16.F32.BF16 R24, gdesc[UR8], R24, gsb0 ;  /* 0x01e00000081879f0 */ /* 0x000fe60008001818 */
[----:B------:R-:W-:Y:S02]  /*37d0*/  WARPGROUP.DEPBAR.LE gsb0, 0x0 ;  /* 0x00008000000079c5 */ /* 0x000fe40000010000 */
[----:B--2---:R-:W-:Y:S05]  /*37e0*/  @!P2 BRA `(.L_x_17) ;  /* 0x000000000004a947 */ /* 0x004fea0003800000 */
[----:B------:R-:W-:Y:S01]  /*37f0*/  BPT.TRAP 0x1 ;  /* 0x000000040000795c */ /* 0x000fe20000300000 */
.L_x_17:
[----:B------:R-:W-:Y:S02]  /*3800*/  UISETP.GT.U32.AND UP0, UPT, UR6, 0x1, UPT ;  /* 0x000000010600788c */ /* 0x000fe4000bf04070 */
[----:B------:R-:W-:-:S04]  /*3810*/  ULEA UR12, UR5, UR12, 0x3 ;  /* 0x0000000c050c7291 */ /* 0x000fc8000f8e183f */
[----:B------:R-:W-:Y:S01]  /*3820*/  UIADD3 UR12, UR12, 0x36048, URZ ;  /* 0x000360480c0c7890 */ /* 0x000fe2000fffe03f */
[----:B------:R-:W-:-:S03]  /*3830*/  PLOP3.LUT P1, PT, PT, PT, UP0, 0x80, 0x0 ;  /* 0x000000000000781c */ /* 0x000fc60003f2f008 */
[----:B------:R-:W-:-:S09]  /*3840*/  UPRMT UR12, URZ, 0x654, UR12 ;  /* 0x000006543f0c7896 */ /* 0x000fd2000800000c */
[----:B------:R-:W-:Y:S01]  /*3850*/  SYNCS.ARRIVE.TRANS64.RED.A1T0 RZ, [UR12], RZ ;  /* 0x000000ffffff79a7 */ /* 0x000fe2000810040c */
[----:B------:R-:W-:Y:S05]  /*3860*/  @P1 BRA `(.L_x_18) ;  /* 0x0000000000041947 */ /* 0x000fea0003800000 */
[----:B------:R-:W-:Y:S01]  /*3870*/  BPT.TRAP 0x1 ;  /* 0x000000040000795c */ /* 0x000fe20000300000 */
.L_x_18:
[----:B------:R-:W-:Y:S01]  /*3880*/  UIADD3 UR4, UR4, 0x1, URZ ;  /* 0x0000000104047890 */ /* 0x000fe2000fffe03f */
[C---:B------:R-:W-:Y:S01]  /*3890*/  ISETP.GT.AND P1, PT, R3.reuse, 0x1, PT ;  /* 0x000000010300780c */ /* 0x040fe20003f24270 */
[----:B------:R-:W-:Y:S01]  /*38a0*/  UIADD3 UR5, UR5, 0x1, URZ ;  /* 0x0000000105057890 */ /* 0x000fe2000fffe03f */
[----:B------:R-:W-:Y:S01]  /*38b0*/  VIADD R3, R3, 0xffffffff ;  /* 0xffffffff03037836 */ /* 0x000fe20000000000 */
[----:B------:R-:W-:Y:S02]  /*38c0*/  UISETP.NE.AND UP0, UPT, UR4, 0x9, UPT ;  /* 0x000000090400788c */ /* 0x000fe4000bf05270 */
[----:B------:R-:W-:Y:S02]  /*38d0*/  UISETP.NE.AND UP1, UPT, UR5, 0x9, UPT ;  /* 0x000000090500788c */ /* 0x000fe4000bf25270 */
[----:B------:R-:W-:Y:S02]  /*38e0*/  USEL UR8, URZ, 0x1, UP0 ;  /* 0x000000013f087887 */ /* 0x000fe40008000000 */
[----:B------:R-:W-:-:S02]  /*38f0*/  USEL UR4, UR4, URZ, UP0 ;  /* 0x0000003f04047287 */ /* 0x000fc40008000000 */
[----:B------:R-:W-:Y:S02]  /*3900*/  USEL UR5, UR5, URZ, UP1 ;  /* 0x0000003f05057287 */ /* 0x000fe40008800000 */
[----:B------:R-:W-:Y:S01]  /*3910*/  UPLOP3.LUT UP0, UPT, UPT, UPT, UPT, 0x80, 0x0 ;  /* 0x000000000000789c */ /* 0x000fe20003f0f070 */
[----:B------:R-:W-:Y:S01]  /*3920*/  LOP3.LUT R4, R4, UR8, RZ, 0x3c, !PT ;  /* 0x0000000804047c12 */ /* 0x000fe2000f8e3cff */
[----:B------:R-:W-:Y:S09]  /*3930*/  @P1 BRA `(.L_x_19) ;  /* 0xffffffe800781947 */ /* 0x000ff2000383ffff */
.L_x_14:
[----:B------:R-:W-:Y:S05]  /*3940*/  @!P0 BRA `(.L_x_20) ;  /* 0x00000000004c8947 */ /* 0x000fea0003800000 */
[----:B------:R-:W-:-:S04]  /*3950*/  ULOP3.LUT UR4, UR6, 0x1, URZ, 0xfc, !UPT ;  /* 0x0000000106047892 */ /* 0x000fc8000f8efc3f */
[----:B------:R-:W-:-:S06]  /*3960*/  UISETP.NE.AND UP0, UPT, UR4, 0x3, UPT ;  /* 0x000000030400788c */ /* 0x000fcc000bf05270 */
[----:B------:R-:W-:-:S13]  /*3970*/  PLOP3.LUT P0, PT, PT, PT, UP0, 0x80, 0x0 ;  /* 0x000000000000781c */ /* 0x000fda0003f0f008 */
[----:B------:R-:W-:Y:S05]  /*3980*/  @!P0 BRA `(.L_x_21) ;  /* 0x0000000000048947 */ /* 0x000fea0003800000 */
[----:B------:R-:W-:Y:S01]  /*3990*/  BPT.TRAP 0x1 ;  /* 0x000000040000795c */ /* 0x000fe20000300000 */
.L_x_21:
[----:B------:R-:W1:Y:S01]  /*39a0*/  S2UR UR8, SR_CgaCtaId ;  /* 0x00000000000879c3 */ /* 0x000e620000008800 */
[----:B------:R-:W-:Y:S02]  /*39b0*/  UIMAD.WIDE.U32 UR4, UR7, 0x38e38e39, URZ ;  /* 0x38e38e39070478a5 */ /* 0x000fe4000f8e003f */
[----:B------:R-:W-:Y:S02]  /*39c0*/  UISETP.GT.U32.AND UP0, UPT, UR6, 0x1, UPT ;  /* 0x000000010600788c */ /* 0x000fe4000bf04070 */
[----:B------:R-:W-:-:S03]  /*39d0*/  USHF.R.U32.HI UR4, URZ, 0x1, UR5 ;  /* 0x000000013f047899 */ /* 0x000fc60008011605 */
[----:B------:R-:W-:Y:S01]  /*39e0*/  UMOV UR5, 0x400 ;  /* 0x0000040000057882 */ /* 0x000fe20000000000 */
[----:B------:R-:W-:Y:S01]  /*39f0*/  UIMAD UR4, UR4, -0x9, UR7 ;  /* 0xfffffff7040478a4 */ /* 0x000fe2000f8e0207 */
[----:B------:R-:W-:Y:S01]  /*3a00*/  PLOP3.LUT P0, PT, PT, PT, UP0, 0x80, 0x0 ;  /* 0x000000000000781c */ /* 0x000fe20003f0f008 */
[----:B-1----:R-:W-:-:S04]  /*3a10*/  ULEA UR5, UR8, UR5, 0x18 ;  /* 0x0000000508057291 */ /* 0x002fc8000f8ec03f */
[----:B------:R-:W-:-:S04]  /*3a20*/  ULEA UR4, UR4, UR5, 0x3 ;  /* 0x0000000504047291 */ /* 0x000fc8000f8e183f */
[----:B------:R-:W-:-:S04]  /*3a30*/  UIADD3 UR4, UR4, 0x36048, URZ ;  /* 0x0003604804047890 */ /* 0x000fc8000fffe03f */
[----:B------:R-:W-:-:S09]  /*3a40*/  UPRMT UR4, URZ, 0x654, UR4 ;  /* 0x000006543f047896 */ /* 0x000fd20008000004 */
[----:B------:R-:W-:Y:S01]  /*3a50*/  SYNCS.ARRIVE.TRANS64.RED.A1T0 RZ, [UR4], RZ ;  /* 0x000000ffffff79a7 */ /* 0x000fe20008100404 */
[----:B------:R-:W-:Y:S05]  /*3a60*/  @P0 BRA `(.L_x_20) ;  /* 0x0000000000040947 */ /* 0x000fea0003800000 */
[----:B------:R-:W-:Y:S01]  /*3a70*/  BPT.TRAP 0x1 ;  /* 0x000000040000795c */ /* 0x000fe20000300000 */
.L_x_20:
[----:B------:R-:W1:Y:S01]  /*3a80*/  S2R R3, SR_CTAID.Y ;  /* 0x0000000000037919 */ /* 0x000e620000002600 */
[----:B------:R-:W-:Y:S01]  /*3a90*/  SHF.R.S32.HI R2, RZ, 0x1f, R5 ;  /* 0x0000001fff027819 */ /* 0x000fe20000011405 */
[----:B------:R-:W-:Y:S01]  /*3aa0*/  ULDC.64 UR4, c[0x0][0x280] ;  /* 0x0000a00000047ab9 */ /* 0x000fe20000000a00 */
[----:B------:R-:W2:Y:S02]  /*3ab0*/  S2R R4, SR_CTAID.X ;  /* 0x0000000000047919 */ /* 0x000ea40000002500 */
[----:B------:R-:W-:-:S04]  /*3ac0*/  LEA.HI R0, R2, R5, RZ, 0x2 ;  /* 0x0000000502007211 */ /* 0x000fc800078f10ff */
[--C-:B------:R-:W-:Y:S02]  /*3ad0*/  SHF.R.S32.HI R14, RZ, 0x2, R0.reuse ;  /* 0x00000002ff0e7819 */ /* 0x100fe40000011400 */
[----:B------:R-:W-:Y:S02]  /*3ae0*/  SHF.R.S32.HI R15, RZ, 0x1f, R0 ;  /* 0x0000001fff0f7819 */ /* 0x000fe40000011400 */
[----:B------:R-:W-:Y:S02]  /*3af0*/  LOP3.LUT R0, R0, 0x7ffffffc, RZ, 0xc0, !PT ;  /* 0x7ffffffc00007812 */ /* 0x000fe400078ec0ff */
[----:B------:R-:W-:-:S03]  /*3b00*/  LEA.HI R15, R15, R14, RZ, 0x3 ;  /* 0x0000000e0f0f7211 */ /* 0x000fc600078f18ff */
[----:B------:R-:W-:Y:S01]  /*3b10*/  IMAD.IADD R0, R5, 0x1, -R0 ;  /* 0x0000000105007824 */ /* 0x000fe200078e0a00 */
[----:B------:R-:W-:Y:S02]  /*3b20*/  LOP3.LUT R15, R15, 0xfffffff8, RZ, 0xc0, !PT ;  /* 0xfffffff80f0f7812 */ /* 0x000fe400078ec0ff */
[----:B------:R-:W-:Y:S01]  /*3b30*/  LEA.HI R5, R2, R5, RZ, 0x5 ;  /* 0x0000000502057211 */ /* 0x000fe200078f28ff */
[----:B------:R-:W-:Y:S01]  /*3b40*/  IMAD.SHL.U32 R0, R0, 0x2, RZ ;  /* 0x0000000200007824 */ /* 0x000fe200078e00ff */
[----:B------:R-:W-:-:S04]  /*3b50*/  IADD3 R14, R14, -R15, RZ ;  /* 0x8000000f0e0e7210 */ /* 0x000fc80007ffe0ff */
[----:B------:R-:W-:Y:S02]  /*3b60*/  SHF.R.S32.HI R2, RZ, 0x1f, R0 ;  /* 0x0000001fff027819 */ /* 0x000fe40000011400 */
[--C-:B------:R-:W-:Y:S01]  /*3b70*/  SHF.R.S32.HI R15, RZ, 0x1f, R14.reuse ;  /* 0x0000001fff0f7819 */ /* 0x100fe2000001140e */
[----:B-1----:R-:W-:Y:S02]  /*3b80*/  IMAD.SHL.U32 R3, R3, 0x80, RZ ;  /* 0x0000008003037824 */ /* 0x002fe400078e00ff */
[----:B--2---:R-:W-:-:S03]  /*3b90*/  IMAD.WIDE R12, R4, 0x100, R14 ;  /* 0x00000100040c7825 */ /* 0x004fc600078e020e */
[C---:B------:R-:W-:Y:S02]  /*3ba0*/  IADD3 R10, P1, R3.reuse, R0, RZ ;  /* 0x00000000030a7210 */ /* 0x040fe40007f3e0ff */
[C---:B------:R-:W-:Y:S02]  /*3bb0*/  ISETP.GE.AND P0, PT, R3.reuse, UR5, PT ;  /* 0x0000000503007c0c */ /* 0x040fe4000bf06270 */
[----:B------:R-:W-:Y:S02]  /*3bc0*/  IADD3 R0, -R0, UR5, -R3 ;  /* 0x0000000500007c10 */ /* 0x000fe4000fffe903 */
[----:B------:R-:W-:Y:S01]  /*3bd0*/  LEA.HI.X.SX32 R11, R3, R2, 0x1, P1 ;  /* 0x00000002030b7211 */ /* 0x000fe200008f0eff */
[----:B------:R-:W-:Y:S01]  /*3be0*/  IMAD.SHL.U32 R3, R4, 0x100, RZ ;  /* 0x0000010004037824 */ /* 0x000fe200078e00ff */
[----:B------:R-:W-:-:S04]  /*3bf0*/  SHF.R.S32.HI R2, RZ, 0x5, R5 ;  /* 0x00000005ff027819 */ /* 0x000fc80000011405 */
[----:B------:R-:W-:Y:S01]  /*3c00*/  ISETP.GE.OR P0, PT, R3, UR4, P0 ;  /* 0x0000000403007c0c */ /* 0x000fe20008706670 */
[----:B------:R-:W-:-:S04]  /*3c10*/  IMAD.WIDE R12, R2, 0x10, R12 ;  /* 0x00000010020c7825 */ /* 0x000fc800078e020c */
[----:B------:R-:W-:-:S05]  /*3c20*/  IMAD R2, R2, -0x10, -R3 ;  /* 0xfffffff002027824 */ /* 0x000fca00078e0a03 */
[----:B------:R-:W-:-:S03]  /*3c30*/  IADD3 R14, R2, UR4, -R14 ;  /* 0x00000004020e7c10 */ /* 0x000fc6000fffe80e */
[----:B------:R-:W-:Y:S05]  /*3c40*/  @P0 EXIT ;  /* 0x000000000000094d */ /* 0x000fea0003800000 */
[----:B------:R-:W-:Y:S01]  /*3c50*/  FSETP.NEU.AND P2, PT, RZ, UR16, PT ;  /* 0x00000010ff007c0b */ /* 0x000fe2000bf4d000 */
[----:B------:R-:W-:Y:S01]  /*3c60*/  ULDC.64 UR18, c[0x0][0x658] ;  /* 0x0001960000127ab9 */ /* 0x000fe20000000a00 */
[----:B------:R-:W-:Y:S01]  /*3c70*/  ISETP.GT.AND P0, PT, R14, RZ, PT ;  /* 0x000000ff0e00720c */ /* 0x000fe20003f04270 */
[----:B------:R-:W-:Y:S01]  /*3c80*/  IMAD R2, R13, UR18, RZ ;  /* 0x000000120d027c24 */ /* 0x000fe2000f8e02ff */
[----:B------:R-:W-:Y:S02]  /*3c90*/  USHF.L.U64.HI UR5, UR18, 0x3, UR19 ;  /* 0x0000000312057899 */ /* 0x000fe40008010213 */
[----:B------:R-:W-:Y:S01]  /*3ca0*/  IMAD.WIDE.U32 R4, R12, UR18, R10 ;  /* 0x000000120c047c25 */ /* 0x000fe2000f8e000a */
[----:B------:R-:W-:Y:S01]  /*3cb0*/  USHF.L.U32 UR4, UR18, 0x3, URZ ;  /* 0x0000000312047899 */ /* 0x000fe2000800063f */
[----:B------:R-:W-:Y:S02]  /*3cc0*/  ISETP.GT.AND P1, PT, R0, RZ, P0 ;  /* 0x000000ff0000720c */ /* 0x000fe40000724270 */
[----:B------:R-:W-:-:S04]  /*3cd0*/  IMAD R2, R12, UR19, R2 ;  /* 0x000000130c027c24 */ /* 0x000fc8000f8e0202 */
[----:B------:R-:W-:Y:S01]  /*3ce0*/  IMAD.IADD R3, R5, 0x1, R2 ;  /* 0x0000000105037824 */ /* 0x000fe200078e0202 */
[----:B------:R-:W-:Y:S06]  /*3cf0*/  @!P2 BRA `(.L_x_22) ;  /* 0x000000b000c0a947 */ /* 0x000fec0003800000 */
[----:B------:R-:W-:Y:S01]  /*3d00*/  ULDC.64 UR6, c[0x0][0x650] ;  /* 0x0001940000067ab9 */ /* 0x000fe20000000a00 */
[----:B------:R-:W-:Y:S01]  /*3d10*/  ULDC.64 UR20, c[0x0][0x630] ;  /* 0x00018c0000147ab9 */ /* 0x000fe20000000a00 */
[C---:B------:R-:W-:Y:S01]  /*3d20*/  LEA R2, P2, R4.reuse, UR6, 0x1 ;  /* 0x0000000604027c11 */ /* 0x040fe2000f8408ff */
[----:B------:R-:W-:Y:S01]  /*3d30*/  IMAD R6, R13, UR20, RZ ;  /* 0x000000140d067c24 */ /* 0x000fe2000f8e02ff */
[----:B------:R-:W-:Y:S01]  /*3d40*/  ULDC.64 UR22, c[0x0][0x628] ;  /* 0x00018a0000167ab9 */ /* 0x000fe20000000a00 */
[----:B------:R-:W2:Y:S01]  /*3d50*/  LDL.LU R7, [R1] ;  /* 0x0000000001077983 */ /* 0x000ea20000300800 */
[----:B------:R-:W-:Y:S01]  /*3d60*/  LEA.HI.X R3, R4, UR7, R3, 0x1, P2 ;  /* 0x0000000704037c11 */ /* 0x000fe200090f0c03 */
[C---:B------:R-:W-:Y:S02]  /*3d70*/  IMAD R6, R12.reuse, UR21, R6 ;  /* 0x000000150c067c24 */ /* 0x040fe4000f8e0206 */
[----:B------:R-:W-:-:S04]  /*3d80*/  IMAD.WIDE.U32 R4, R12, UR20, R10 ;  /* 0x000000140c047c25 */ /* 0x000fc8000f8e000a */
[----:B------:R-:W-:Y:S01]  /*3d90*/  IMAD.IADD R5, R5, 0x1, R6 ;  /* 0x0000000105057824 */ /* 0x000fe200078e0206 */
[----:B------:R-:W-:-:S04]  /*3da0*/  LEA R8, P2, R4, UR22, 0x1 ;  /* 0x0000001604087c11 */ /* 0x000fc8000f8408ff */
[----:B------:R-:W-:-:S05]  /*3db0*/  LEA.HI.X R9, R4, UR23, R5, 0x1, P2 ;  /* 0x0000001704097c11 */ /* 0x000fca00090f0c05 */
[----:B------:R-:W3:Y:S01]  /*3dc0*/  @P1 LDG.E.LTC128B.U16 R15, desc[UR14][R8.64] ;  /* 0x0000000e080f1981 */ /* 0x000ee2000c1e1520 */
[----:B------:R-:W-:Y:S01]  /*3dd0*/  ISETP.GT.AND P2, PT, R0, 0x1, P0 ;  /* 0x000000010000780c */ /* 0x000fe20000744270 */
[----:B------:R-:W-:Y:S01]  /*3de0*/  BSSY B0, `(.L_x_23) ;  /* 0x0000008000007945 */ /* 0x000fe20003800000 */
[----:B---3--:R-:W-:-:S04]  /*3df0*/  IMAD.U32 R4, R15, 0x10000, RZ ;  /* 0x000100000f047824 */ /* 0x008fc800078e00ff */
[----:B------:R-:W-:-:S04]  /*3e00*/  FMUL R4, R4, UR16 ;  /* 0x0000001004047c20 */ /* 0x000fc80008400000 */
[----:B--2---:R-:W-:-:S05]  /*3e10*/  FFMA R4, R7, UR13, R4 ;  /* 0x0000000d07047c23 */ /* 0x004fca0008000004 */
[----:B------:R-:W-:-:S05]  /*3e20*/  F2FP.BF16.F32.PACK_AB R4, RZ, R4 ;  /* 0x00000004ff04723e */ /* 0x000fca00000010ff */
[----:B------:R1:W-:Y:S01]  /*3e30*/  @P1 STG.E.U16 desc[UR14][R2.64], R4 ;  /* 0x0000000402001986 */ /* 0x0003e2000c10150e */
[----:B------:R-:W-:Y:S05]  /*3e40*/  @!P2 BRA `(.L_x_24) ;  /* 0x000000000004a947 */ /* 0x000fea0003800000 */
[----:B------:R2:W5:Y:S02]  /*3e50*/  LDG.E.LTC128B.U16 R15, desc[UR14][R8.64+0x2] ;  /* 0x0000020e080f7981 */ /* 0x000564000c1e1520 */
.L_x_24:
[----:B------:R-:W-:Y:S05]  /*3e60*/  BSYNC B0 ;  /* 0x0000000000007941 */ /* 0x000fea0003800000 */
.L_x_23:
[----:B------:R-:W3:Y:S01]  /*3e70*/  LDL.LU R5, [R1+0x4] ;  /* 0x0000040001057983 */ /* 0x000ee20000300800 */
[----:B-1---5:R-:W-:Y:S01]  /*3e80*/  IMAD.U32 R4, R15, 0x10000, RZ ;  /* 0x000100000f047824 */ /* 0x022fe200078e00ff */
[----:B------:R-:W-:Y:S02]  /*3e90*/  USHF.L.U64.HI UR11, UR20, 0x3, UR21 ;  /* 0x00000003140b7899 */ /* 0x000fe40008010215 */
[----:B------:R-:W-:Y:S01]  /*3ea0*/  USHF.L.U32 UR10, UR20, 0x3, URZ ;  /* 0x00000003140a7899 */ /* 0x000fe2000800063f */
[----:B------:R-:W-:Y:S01]  /*3eb0*/  FMUL R4, R4, UR16 ;  /* 0x0000001004047c20 */ /* 0x000fe20008400000 */
[----:B------:R-:W-:Y:S01]  /*3ec0*/  IMAD.U32 R17, RZ, RZ, UR20 ;  /* 0x00000014ff117e24 */ /* 0x000fe2000f8e00ff */
[----:B------:R-:W4:Y:S02]  /*3ed0*/  LDL.LU R18, [R1+0x8] ;  /* 0x0000080001127983 */ /* 0x000f240000300800 */
[----:B---3--:R-:W-:-:S05]  /*3ee0*/  FFMA R4, R5, UR13, R4 ;  /* 0x0000000d05047c23 */ /* 0x008fca0008000004 */
[----:B------:R-:W-:-:S05]  /*3ef0*/  F2FP.BF16.F32.PACK_AB R4, RZ, R4 ;  /* 0x00000004ff04723e */ /* 0x000fca00000010ff */
[----:B------:R1:W-:Y:S02]  /*3f00*/  @P2 STG.E.U16 desc[UR14][R2.64+0x2], R4 ;  /* 0x0000020402002986 */ /* 0x0003e4000c10150e */
[----:B-1----:R-:W-:-:S03]  /*3f10*/  IMAD.WIDE.U32 R4, R12, R17, UR10 ;  /* 0x0000000a0c047e25 */ /* 0x002fc6000f8e0011 */
[----:B------:R-:W-:-:S04]  /*3f20*/  IADD3 R4, P1, R10, R4, RZ ;  /* 0x000000040a047210 */ /* 0x000fc80007f3e0ff */
[----:B------:R-:W-:Y:S02]  /*3f30*/  IADD3.X R5, R11, R6, R5, P1, !PT ;  /* 0x000000060b057210 */ /* 0x000fe40000ffe405 */
[----:B------:R-:W-:Y:S02]  /*3f40*/  ISETP.GT.AND P1, PT, R14, 0x8, PT ;  /* 0x000000080e00780c */ /* 0x000fe40003f24270 */
[----:B------:R-:W-:Y:S02]  /*3f50*/  LEA R6, P3, R4, UR22, 0x1 ;  /* 0x0000001604067c11 */ /* 0x000fe4000f8608ff */
[----:B------:R-:W-:Y:S02]  /*3f60*/  ISETP.GT.AND P2, PT, R0, RZ, P1 ;  /* 0x000000ff0000720c */ /* 0x000fe40000f44270 */
[----:B------:R-:W-:-:S11]  /*3f70*/  LEA.HI.X R7, R4, UR23, R5, 0x1, P3 ;  /* 0x0000001704077c11 */ /* 0x000fd600098f0c05 */
[----:B------:R-:W3:Y:S01]  /*3f80*/  @P2 LDG.E.LTC128B.U16 R15, desc[UR14][R6.64] ;  /* 0x0000000e060f2981 */ /* 0x000ee2000c1e1520 */
[----:B------:R-:W-:Y:S01]  /*3f90*/  USHF.L.U32 UR8, UR4, 0x1, URZ ;  /* 0x0000000104087899 */ /* 0x000fe2000800063f */
[----:B------:R-:W-:Y:S01]  /*3fa0*/  ISETP.GT.AND P3, PT, R0, 0x1, P1 ;  /* 0x000000010000780c */ /* 0x000fe20000f64270 */
[----:B------:R-:W-:Y:S01]  /*3fb0*/  USHF.L.U64.HI UR5, UR4, 0x1, UR5 ;  /* 0x0000000104057899 */ /* 0x000fe20008010205 */
[----:B------:R-:W-:Y:S03]  /*3fc0*/  BSSY B0, `(.L_x_25) ;  /* 0x000000b000007945 */ /* 0x000fe60003800000 */
[----:B------:R-:W-:Y:S01]  /*3fd0*/  IADD3 R4, P4, R2, UR8, RZ ;  /* 0x0000000802047c10 */ /* 0x000fe2000ff9e0ff */
[----:B---3--:R-:W-:-:S04]  /*3fe0*/  IMAD.U32 R5, R15, 0x10000, RZ ;  /* 0x000100000f057824 */ /* 0x008fc800078e00ff */
[----:B------:R-:W-:-:S04]  /*3ff0*/  FMUL R5, R5, UR16 ;  /* 0x0000001005057c20 */ /* 0x000fc80008400000 */
[----:B----4-:R-:W-:-:S05]  /*4000*/  FFMA R5, R18, UR13, R5 ;  /* 0x0000000d12057c23 */ /* 0x010fca0008000005 */
[----:B------:R-:W-:-:S04]  /*4010*/  F2FP.BF16.F32.PACK_AB R5, RZ, R5 ;  /* 0x00000005ff05723e */ /* 0x000fc800000010ff */
[----:B------:R-:W-:Y:S02]  /*4020*/  PRMT R16, R5, 0x7610, R16 ;  /* 0x0000761005107816 */ /* 0x000fe40000000010 */
[----:B------:R-:W-:-:S05]  /*4030*/  IADD3.X R5, R3, UR5, RZ, P4, !PT ;  /* 0x0000000503057c10 */ /* 0x000fca000a7fe4ff */
[----:B------:R1:W-:Y:S01]  /*4040*/  @P2 STG.E.U16 desc[UR14][R4.64], R16 ;  /* 0x0000001004002986 */ /* 0x0003e2000c10150e */
[----:B------:R-:W-:Y:S05]  /*4050*/  @!P3 BRA `(.L_x_26) ;  /* 0x000000000004b947 */ /* 0x000fea0003800000 */
[----:B------:R3:W5:Y:S02]  /*4060*/  LDG.E.LTC128B.U16 R15, desc[UR14][R6.64+0x2] ;  /* 0x0000020e060f7981 */ /* 0x000764000c1e1520 */
.L_x_26:
[----:B------:R-:W-:Y:S05]  /*4070*/  BSYNC B0 ;  /* 0x0000000000007941 */ /* 0x000fea0003800000 */
.L_x_25:
[----:B------:R-:W4:Y:S01]  /*4080*/  LDL.LU R18, [R1+0xc] ;  /* 0x00000c0001127983 */ /* 0x000f220000300800 */
[----:B-1---5:R-:W-:Y:S01]  /*4090*/  IMAD.U32 R16, R15, 0x10000, RZ ;  /* 0x000100000f107824 */ /* 0x022fe200078e00ff */
[----:B------:R-:W-:Y:S01]  /*40a0*/  ISETP.GT.AND P2, PT, R0, 0x8, P0 ;  /* 0x000000080000780c */ /* 0x000fe20000744270 */
[----:B------:R-:W-:Y:S02]  /*40b0*/  BSSY B0, `(.L_x_27) ;  /* 0x0000007000007945 */ /* 0x000fe40003800000 */
[----:B------:R-:W-:-:S04]  /*40c0*/  FMUL R16, R16, UR16 ;  /* 0x0000001010107c20 */ /* 0x000fc80008400000 */
[----:B----4-:R-:W-:-:S05]  /*40d0*/  FFMA R16, R18, UR13, R16 ;  /* 0x0000000d12107c23 */ /* 0x010fca0008000010 */
[----:B------:R-:W-:-:S05]  /*40e0*/  F2FP.BF16.F32.PACK_AB R16, RZ, R16 ;  /* 0x00000010ff10723e */ /* 0x000fca00000010ff */
[----:B------:R1:W-:Y:S01]  /*40f0*/  @P3 STG.E.U16 desc[UR14][R4.64+0x2], R16 ;  /* 0x0000021004003986 */ /* 0x0003e2000c10150e */
[----:B------:R-:W-:Y:S05]  /*4100*/  @!P2 BRA `(.L_x_28) ;  /* 0x000000000004a947 */ /* 0x000fea0003800000 */
[----:B------:R4:W5:Y:S02]  /*4110*/  LDG.E.LTC128B.U16 R15, desc[UR14][R8.64+0x10] ;  /* 0x0000100e080f7981 */ /* 0x000964000c1e1520 */
.L_x_28:
[----:B------:R-:W-:Y:S05]  /*4120*/  BSYNC B0 ;  /* 0x0000000000007941 */ /* 0x000fea0003800000 */
.L_x_27:
[----:B------:R-:W2:Y:S01]  /*4130*/  LDL.LU R18, [R1+0x10] ;  /* 0x0000100001127983 */ /* 0x000ea20000300800 */
[----:B-1---5:R-:W-:Y:S01]  /*4140*/  IMAD.U32 R16, R15, 0x10000, RZ ;  /* 0x000100000f107824 */ /* 0x022fe200078e00ff */
[----:B------:R-:W-:Y:S03]  /*4150*/  BSSY B0, `(.L_x_29) ;  /* 0x0000008000007945 */ /* 0x000fe60003800000 */
[----:B------:R-:W-:-:S04]  /*4160*/  FMUL R16, R16, UR16 ;  /* 0x0000001010107c20 */ /* 0x000fc80008400000 */
[----:B--2---:R-:W-:-:S05]  /*4170*/  FFMA R16, R18, UR13, R16 ;  /* 0x0000000d12107c23 */ /* 0x004fca0008000010 */
[----:B------:R-:W-:-:S05]  /*4180*/  F2FP.BF16.F32.PACK_AB R16, RZ, R16 ;  /* 0x00000010ff10723e */ /* 0x000fca00000010ff */
[----:B------:R1:W-:Y:S01]  /*4190*/  @P2 STG.E.U16 desc[UR14][R2.64+0x10], R16 ;  /* 0x0000101002002986 */ /* 0x0003e2000c10150e */
[----:B------:R-:W-:-:S13]  /*41a0*/  ISETP.GT.AND P2, PT, R0, 0x9, P0 ;  /* 0x000000090000780c */ /* 0x000fda0000744270 */
[----:B-1----:R-:W-:Y:S05]  /*41b0*/  @!P2 BRA `(.L_x_30) ;  /* 0x000000000004a947 */ /* 0x002fea0003800000 */
[----:B------:R1:W5:Y:S02]  /*41c0*/  LDG.E.LTC128B.U16 R15, desc[UR14][R8.64+0x12] ;  /* 0x0000120e080f7981 */ /* 0x000364000c1e1520 */
.L_x_30:
[----:B------:R-:W-:Y:S05]  /*41d0*/  BSYNC B0 ;  /* 0x0000000000007941 */ /* 0x000fea0003800000 */
.L_x_29:
[----:B------:R-:W2:Y:S01]  /*41e0*/  LDL.LU R18, [R1+0x14] ;  /* 0x0000140001127983 */ /* 0x000ea20000300800 */
[----:B-----5:R-:W-:Y:S01]  /*41f0*/  IMAD.U32 R16, R15, 0x10000, RZ ;  /* 0x000100000f107824 */ /* 0x020fe200078e00ff */
[----:B------:R-:W-:Y:S01]  /*4200*/  ISETP.GT.AND P3, PT, R0, 0x8, P1 ;  /* 0x000000080000780c */ /* 0x000fe20000f64270 */
[----:B------:R-:W-:Y:S02]  /*4210*/  BSSY B0, `(.L_x_31) ;  /* 0x0000007000007945 */ /* 0x000fe40003800000 */
[----:B------:R-:W-:-:S04]  /*4220*/  FMUL R16, R16, UR16 ;  /* 0x0000001010107c20 */ /* 0x000fc80008400000 */
[----:B--2---:R-:W-:-:S05]  /*4230*/  FFMA R16, R18, UR13, R16 ;  /* 0x0000000d12107c23 */ /* 0x004fca0008000010 */
[----:B------:R-:W-:-:S05]  /*4240*/  F2FP.BF16.F32.PACK_AB R16, RZ, R16 ;  /* 0x00000010ff10723e */ /* 0x000fca00000010ff */
[----:B------:R2:W-:Y:S01]  /*4250*/  @P2 STG.E.U16 desc[UR14][R2.64+0x12], R16 ;  /* 0x0000121002002986 */ /* 0x0005e2000c10150e */
[----:B------:R-:W-:Y:S05]  /*4260*/  @!P3 BRA `(.L_x_32) ;  /* 0x000000000004b947 */ /* 0x000fea0003800000 */
[----:B------:R0:W5:Y:S02]  /*4270*/  LDG.E.LTC128B.U16 R15, desc[UR14][R6.64+0x10] ;  /* 0x0000100e060f7981 */ /* 0x000164000c1e1520 */
.L_x_32:
[----:B------:R-:W-:Y:S05]  /*4280*/  BSYNC B0 ;  /* 0x0000000000007941 */ /* 0x000fea0003800000 */
.L_x_31:
[----:B------:R-:W3:Y:S01]  /*4290*/  LDL.LU R18, [R1+0x18] ;  /* 0x0000180001127983 */ /* 0x000ee20000300800 */
[----:B--2--5:R-:W-:Y:S01]  /*42a0*/  SHF.L.U32 R16, R15, 0x10, RZ ;  /* 0x000000100f107819 */ /* 0x024fe200000006ff */
[----:B------:R-:W-:Y:S01]  /*42b0*/  BSSY B0, `(.L_x_33) ;  /* 0x0000008000007945 */ /* 0x000fe20003800000 */
[----:B------:R-:W-:-:S03]  /*42c0*/  ISETP.GT.AND P2, PT, R0, 0x9, P1 ;  /* 0x000000090000780c */ /* 0x000fc60000f44270 */
[----:B------:R-:W-:-:S04]  /*42d0*/  FMUL R16, R16, UR16 ;  /* 0x0000001010107c20 */ /* 0x000fc80008400000 */
[----:B---3--:R-:W-:-:S05]  /*42e0*/  FFMA R16, R18, UR13, R16 ;  /* 0x0000000d12107c23 */ /* 0x008fca0008000010 */
[----:B------:R-:W-:-:S05]  /*42f0*/  F2FP.BF16.F32.PACK_AB R16, RZ, R16 ;  /* 0x00000010ff10723e */ /* 0x000fca00000010ff */
[----:B------:R2:W-:Y:S01]  /*4300*/  @P3 STG.E.U16 desc[UR14][R4.64+0x10], R16 ;  /* 0x0000101004003986 */ /* 0x0005e2000c10150e */
[----:B------:R-:W-:Y:S05]  /*4310*/  @!P2 BRA `(.L_x_34) ;  /* 0x000000000004a947 */ /* 0x000fea0003800000 */
[----:B------:R3:W5:Y:S02]  /*4320*/  LDG.E.LTC128B.U16 R15, desc[UR14][R6.64+0x12] ;  /* 0x0000120e060f7981 */ /* 0x000764000c1e1520 */
.L_x_34:
[----:B------:R-:W-:Y:S05]  /*4330*/  BSYNC B0 ;  /* 0x0000000000007941 */ /* 0x000fea0003800000 */
.L_x_33:
[----:B------:R-:W4:Y:S01]  /*4340*/  LDL.LU R18, [R1+0x1c] ;  /* 0x00001c0001127983 */ /* 0x000f220000300800 */
[----:B--2--5:R-:W-:Y:S01]  /*4350*/  IMAD.U32 R16, R15, 0x10000, RZ ;  /* 0x000100000f107824 */ /* 0x024fe200078e00ff */
        /* <DEDUP_REMOVED lines=8> */
.L_x_36:
[----:B------:R-:W-:Y:S05]  /*43e0*/  BSYNC B0 ;  /* 0x0000000000007941 */ /* 0x000fea0003800000 */
.L_x_35:
[----:B------:R-:W3:Y:S01]  /*43f0*/  LDL.LU R18, [R1+0x20] ;  /* 0x0000200001127983 */ /* 0x000ee20000300800 */
[----:B--2--5:R-:W-:Y:S01]  /*4400*/  IMAD.U32 R16, R15, 0x10000, RZ ;  /* 0x000100000f107824 */ /* 0x024fe200078e00ff */
[----:B------:R-:W-:Y:S01]  /*4410*/  ISETP.GT.AND P2, PT, R0, 0x11, P0 ;  /* 0x000000110000780c */ /* 0x000fe20000744270 */
[----:B------:R-:W-:Y:S02]  /*4420*/  BSSY B0, `(.L_x_37) ;  /* 0x0000007000007945 */ /* 0x000fe40003800000 */
[----:B------:R-:W-:-:S04]  /*4430*/  FMUL R16, R16, UR16 ;  /* 0x0000001010107c20 */ /* 0x000fc80008400000 */
[----:B---3--:R-:W-:-:S05]  /*4440*/  FFMA R16, R18, UR13, R16 ;  /* 0x0000000d12107c23 */ /* 0x008fca0008000010 */
[----:B------:R-:W-:-:S05]  /*4450*/  F2FP.BF16.F32.PACK_AB R16, RZ, R16 ;  /* 0x00000010ff10723e */ /* 0x000fca00000010ff */
[----:B------:R2:W-:Y:S01]  /*4460*/  @P3 STG.E.U16 desc[UR14][R2.64+0x20], R16 ;  /* 0x0000201002003986 */ /* 0x0005e2000c10150e */
[----:B------:R-:W-:Y:S05]  /*4470*/  @!P2 BRA `(.L_x_38) ;  /* 0x000000000004a947 */ /* 0x000fea0003800000 */
[----:B------:R3:W5:Y:S02]  /*4480*/  LDG.E.LTC128B.U16 R15, desc[UR14][R8.64+0x22] ;  /* 0x0000220e080f7981 */ /* 0x000764000c1e1520 */
.L_x_38:
[----:B------:R-:W-:Y:S05]  /*4490*/  BSYNC B0 ;  /* 0x0000000000007941 */ /* 0x000fea0003800000 */
.L_x_37:
        /* <DEDUP_REMOVED lines=10> */
.L_x_40:
[----:B------:R-:W-:Y:S05]  /*4540*/  BSYNC B0 ;  /* 0x0000000000007941 */ /* 0x000fea0003800000 */
.L_x_39:
        /* <DEDUP_REMOVED lines=10> */
.L_x_42:
[----:B------:R-:W-:Y:S05]  /*45f0*/  BSYNC B0 ;  /* 0x0000000000007941 */ /* 0x000fea0003800000 */
.L_x_41:
        /* <DEDUP_REMOVED lines=10> */
.L_x_44:
[----:B------:R-:W-:Y:S05]  /*46a0*/  BSYNC B0 ;  /* 0x0000000000007941 */ /* 0x000fea0003800000 */
.L_x_43:
        /* <DEDUP_REMOVED lines=10> */
.L_x_46:
[----:B------:R-:W-:Y:S05]  /*4750*/  BSYNC B0 ;  /* 0x0000000000007941 */ /* 0x000fea0003800000 */
.L_x_45:
        /* <DEDUP_REMOVED lines=10> */
.L_x_48:
[----:B------:R-:W-:Y:S05]  /*4800*/  BSYNC B0 ;  /* 0x0000000000007941 */ /* 0x000fea0003800000 */
.L_x_47:
        /* <DEDUP_REMOVED lines=10> */
.L_x_50:
[----:B------:R-:W-:Y:S05]  /*48b0*/  BSYNC B0 ;  /* 0x0000000000007941 */ /* 0x000fea0003800000 */
.L_x_49:
        /* <DEDUP_REMOVED lines=10> */
.L_x_52:
[----:B------:R-:W-:Y:S05]  /*4960*/  BSYNC B0 ;  /* 0x0000000000007941 */ /* 0x000fea0003800000 */
.L_x_51:
        /* <DEDUP_REMOVED lines=10> */
.L_x_54:
[----:B------:R-:W-:Y:S05]  /*4a10*/  BSYNC B0 ;  /* 0x0000000000007941 */ /* 0x000fea0003800000 */
.L_x_53:
        /* <DEDUP_REMOVED lines=10> */
.L_x_56:
[----:B------:R-:W-:Y:S05]  /*4ac0*/  BSYNC B0 ;  /* 0x0000000000007941 */ /* 0x000fea0003800000 */
.L_x_55:
        /* <DEDUP_REMOVED lines=10> */
.L_x_58:
[----:B------:R-:W-:Y:S05]  /*4b70*/  BSYNC B0 ;  /* 0x0000000000007941 */ /* 0x000fea0003800000 */
.L_x_57:
[----:B------:R-:W4:Y:S01]  /*4b80*/  LDL.LU R18, [R1+0x4c] ;  /* 0x00004c0001127983 */ /* 0x000f220000300800 */
[----:B--2--5:R-:W-:Y:S01]  /*4b90*/  SHF.L.U32 R16, R15, 0x10, RZ ;  /* 0x000000100f107819 */ /* 0x024fe200000006ff */
[----:B------:R-:W-:Y:S01]  /*4ba0*/  BSSY B0, `(.L_x_59) ;  /* 0x0000008000007945 */ /* 0x000fe20003800000 */
[----:B------:R-:W-:-:S03]  /*4bb0*/  ISETP.GT.AND P3, PT, R0, 0x28, P0 ;  /* 0x000000280000780c */ /* 0x000fc60000764270 */
[----:B------:R-:W-:-:S04]  /*4bc0*/  FMUL R16, R16, UR16 ;  /* 0x0000001010107c20 */ /* 0x000fc80008400000 */
[----:B----4-:R-:W-:-:S05]  /*4bd0*/  FFMA R16, R18, UR13, R16 ;  /* 0x0000000d12107c23 */ /* 0x010fca0008000010 */
[----:B------:R-:W-:-:S05]  /*4be0*/  F2FP.BF16.F32.PACK_AB R16, RZ, R16 ;  /* 0x00000010ff10723e */ /* 0x000fca00000010ff */
[----:B------:R2:W-:Y:S01]  /*4bf0*/  @P2 STG.E.U16 desc[UR14][R4.64+0x42], R16 ;  /* 0x0000421004002986 */ /* 0x0005e2000c10150e */
[----:B------:R-:W-:Y:S05]  /*4c00*/  @!P3 BRA `(.L_x_60) ;  /* 0x000000000004b947 */ /* 0x000fea0003800000 */
[----:B------:R4:W5:Y:S02]  /*4c10*/  LDG.E.LTC128B.U16 R15, desc[UR14][R8.64+0x50] ;  /* 0x0000500e080f7981 */ /* 0x000964000c1e1520 */
.L_x_60:
[----:B------:R-:W-:Y:S05]  /*4c20*/  BSYNC B0 ;  /* 0x0000000000007941 */ /* 0x000fea0003800000 */
.L_x_59:
        /* <DEDUP_REMOVED lines=10> */
.L_x_62:
[----:B------:R-:W-:Y:S05]  /*4cd0*/  BSYNC B0 ;  /* 0x0000000000007941 */ /* 0x000fea0003800000 */
.L_x_61:
        /* <DEDUP_REMOVED lines=10> */
.L_x_64:
[----:B------:R-:W-:Y:S05]  /*4d80*/  BSYNC B0 ;  /* 0x0000000000007941 */ /* 0x000fea0003800000 */
.L_x_63:
        /* <DEDUP_REMOVED lines=10> */
.L_x_66:
[----:B------:R-:W-:Y:S05]  /*4e30*/  BSYNC B0 ;  /* 0x0000000000007941 */ /* 0x000fea0003800000 */
.L_x_65:
        /* <DEDUP_REMOVED lines=10> */
.L_x_68:
[----:B------:R-:W-:Y:S05]  /*4ee0*/  BSYNC B0 ;  /* 0x0000000000007941 */ /* 0x000fea0003800000 */
.L_x_67:
        /* <DEDUP_REMOVED lines=10> */
.L_x_70:
[----:B------:R-:W-:Y:S05]  /*4f90*/  BSYNC B0 ;  /* 0x0000000000007941 */ /* 0x000fea0003800000 */
.L_x_69:
        /* <DEDUP_REMOVED lines=10> */
.L_x_72:
[----:B------:R-:W-:Y:S05]  /*5040*/  BSYNC B0 ;  /* 0x0000000000007941 */ /* 0x000fea0003800000 */
.L_x_71:
        /* <DEDUP_REMOVED lines=10> */
.L_x_74:
[----:B------:R-:W-:Y:S05]  /*50f0*/  BSYNC B0 ;  /* 0x0000000000007941 */ /* 0x000fea0003800000 */
.L_x_73:
        /* <DEDUP_REMOVED lines=10> */
.L_x_76:
[----:B------:R-:W-:Y:S05]  /*51a0*/  BSYNC B0 ;  /* 0x0000000000007941 */ /* 0x000fea0003800000 */
.L_x_75:
        /* <DEDUP_REMOVED lines=10> */
.L_x_78:
[----:B------:R-:W-:Y:S05]  /*5250*/  BSYNC B0 ;  /* 0x0000000000007941 */ /* 0x000fea0003800000 */
.L_x_77:
        /* <DEDUP_REMOVED lines=10> */
.L_x_80:
[----:B------:R-:W-:Y:S05]  /*5300*/  BSYNC B0 ;  /* 0x0000000000007941 */ /* 0x000fea0003800000 */
.L_x_79:
        /* <DEDUP_REMOVED lines=10> */
.L_x_82:
[----:B------:R-:W-:Y:S05]  /*53b0*/  BSYNC B0 ;  /* 0x0000000000007941 */ /* 0x000fea0003800000 */
.L_x_81:
        /* <DEDUP_REMOVED lines=10> */
.L_x_84:
[----:B------:R-:W-:Y:S05]  /*5460*/  BSYNC B0 ;  /* 0x0000000000007941 */ /* 0x000fea0003800000 */
.L_x_83:
        /* <DEDUP_REMOVED lines=10> */
.L_x_86:
[----:B------:R-:W-:Y:S05]  /*5510*/  BSYNC B0 ;  /* 0x0000000000007941 */ /* 0x000fea0003800000 */
.L_x_85:
        /* <DEDUP_REMOVED lines=10> */
.L_x_88:
[----:B------:R-:W-:Y:S05]  /*55c0*/  BSYNC B0 ;  /* 0x0000000000007941 */ /* 0x000fea0003800000 */
.L_x_87:
        /* <DEDUP_REMOVED lines=10> */
.L_x_90:
[----:B------:R-:W-:Y:S05]  /*5670*/  BSYNC B0 ;  /* 0x0000000000007941 */ /* 0x000fea0003800000 */
.L_x_89:
        /* <DEDUP_REMOVED lines=10> */
.L_x_92:
[----:B------:R-:W-:Y:S05]  /*5720*/  BSYNC B0 ;  /* 0x0000000000007941 */ /* 0x000fea0003800000 */
.L_x_91:
        /* <DEDUP_REMOVED lines=10> */
.L_x_94:
[----:B------:R-:W-:Y:S05]  /*57d0*/  BSYNC B0 ;  /* 0x0000000000007941 */ /* 0x000fea0003800000 */
.L_x_93:
        /* <DEDUP_REMOVED lines=10> */
.L_x_96:
[----:B------:R-:W-:Y:S05]  /*5880*/  BSYNC B0 ;  /* 0x0000000000007941 */ /* 0x000fea0003800000 */
.L_x_95:
        /* <DEDUP_REMOVED lines=10> */
.L_x_98:
[----:B------:R-:W-:Y:S05]  /*5930*/  BSYNC B0 ;  /* 0x0000000000007941 */ /* 0x000fea0003800000 */
.L_x_97:
        /* <DEDUP_REMOVED lines=10> */
.L_x_100:
[----:B------:R-:W-:Y:S05]  /*59e0*/  BSYNC B0 ;  /* 0x0000000000007941 */ /* 0x000fea0003800000 */
.L_x_99:
        /* <DEDUP_REMOVED lines=10> */
.L_x_102:
[----:B------:R-:W-:Y:S05]  /*5a90*/  BSYNC B0 ;  /* 0x0000000000007941 */ /* 0x000fea0003800000 */
.L_x_101:
        /* <DEDUP_REMOVED lines=10> */
.L_x_104:
[----:B------:R-:W-:Y:S05]  /*5b40*/  BSYNC B0 ;  /* 0x0000000000007941 */ /* 0x000fea0003800000 */
.L_x_103:
        /* <DEDUP_REMOVED lines=10> */
.L_x_106:
[----:B------:R-:W-:Y:S05]  /*5bf0*/  BSYNC B0 ;  /* 0x0000000000007941 */ /* 0x000fea0003800000 */
.L_x_105:
        /* <DEDUP_REMOVED lines=10> */
.L_x_108:
[----:B------:R-:W-:Y:S05]  /*5ca0*/  BSYNC B0 ;  /* 0x0000000000007941 */ /* 0x000fea0003800000 */
.L_x_107:
        /* <DEDUP_REMOVED lines=10> */
.L_x_110:
[----:B------:R-:W-:Y:S05]  /*5d50*/  BSYNC B0 ;  /* 0x0000000000007941 */ /* 0x000fea0003800000 */
.L_x_109:
        /* <DEDUP_REMOVED lines=10> */
.L_x_112:
[----:B------:R-:W-:Y:S05]  /*5e00*/  BSYNC B0 ;  /* 0x0000000000007941 */ /* 0x000fea0003800000 */
.L_x_111:
        /* <DEDUP_REMOVED lines=10> */
.L_x_114:
[----:B------:R-:W-:Y:S05]  /*5eb0*/  BSYNC B0 ;  /* 0x0000000000007941 */ /* 0x000fea0003800000 */
.L_x_113:
        /* <DEDUP_REMOVED lines=10> */
.L_x_116:
[----:B------:R-:W-:Y:S05]  /*5f60*/  BSYNC B0 ;  /* 0x0000000000007941 */ /* 0x000fea0003800000 */
.L_x_115:
        /* <DEDUP_REMOVED lines=10> */
.L_x_118:
[----:B------:R-:W-:Y:S05]  /*6010*/  BSYNC B0 ;  /* 0x0000000000007941 */ /* 0x000fea0003800000 */
.L_x_117:
        /* <DEDUP_REMOVED lines=10> */
.L_x_120:
[----:B------:R-:W-:Y:S05]  /*60c0*/  BSYNC B0 ;  /* 0x0000000000007941 */ /* 0x000fea0003800000 */
.L_x_119:
        /* <DEDUP_REMOVED lines=10> */
.L_x_122:
[----:B------:R-:W-:Y:S05]  /*6170*/  BSYNC B0 ;  /* 0x0000000000007941 */ /* 0x000fea0003800000 */
.L_x_121:
        /* <DEDUP_REMOVED lines=10> */
.L_x_124:
[----:B------:R-:W-:Y:S05]  /*6220*/  BSYNC B0 ;  /* 0x0000000000007941 */ /* 0x000fea0003800000 */
.L_x_123:
        /* <DEDUP_REMOVED lines=10> */
.L_x_126:
[----:B------:R-:W-:Y:S05]  /*62d0*/  BSYNC B0 ;  /* 0x0000000000007941 */ /* 0x000fea0003800000 */
.L_x_125:
        /* <DEDUP_REMOVED lines=10> */
.L_x_128:
[----:B------:R-:W-:Y:S05]  /*6380*/  BSYNC B0 ;  /* 0x0000000000007941 */ /* 0x000fea0003800000 */
.L_x_127:
        /* <DEDUP_REMOVED lines=10> */
.L_x_130:
[----:B------:R-:W-:Y:S05]  /*6430*/  BSYNC B0 ;  /* 0x0000000000007941 */ /* 0x000fea0003800000 */
.L_x_129:
        /* <DEDUP_REMOVED lines=10> */
.L_x_132:
[----:B------:R-:W-:Y:S05]  /*64e0*/  BSYNC B0 ;  /* 0x0000000000007941 */ /* 0x000fea0003800000 */
.L_x_131:
        /* <DEDUP_REMOVED lines=10> */
.L_x_134:
[----:B------:R-:W-:Y:S05]  /*6590*/  BSYNC B0 ;  /* 0x0000000000007941 */ /* 0x000fea0003800000 */
.L_x_133:
        /* <DEDUP_REMOVED lines=10> */
.L_x_136:
[----:B------:R-:W-:Y:S05]  /*6640*/  BSYNC B0 ;  /* 0x0000000000007941 */ /* 0x000fea0003800000 */
.L_x_135:
        /* <DEDUP_REMOVED lines=10> */
.L_x_138:
[----:B------:R-:W-:Y:S05]  /*66f0*/  BSYNC B0 ;  /* 0x0000000000007941 */ /* 0x000fea0003800000 */
.L_x_137:
        /* <DEDUP_REMOVED lines=10> */
.L_x_140:
[----:B------:R-:W-:Y:S05]  /*67a0*/  BSYNC B0 ;  /* 0x0000000000007941 */ /* 0x000fea0003800000 */
.L_x_139:
        /* <DEDUP_REMOVED lines=10> */
.L_x_142:
[----:B------:R-:W-:Y:S05]  /*6850*/  BSYNC B0 ;  /* 0x0000000000007941 */ /* 0x000fea0003800000 */
.L_x_141:
[----:B-1-34-:R-:W3:Y:S01]  /*6860*/  LDL.LU R9, [R1+0xf4] ;  /* 0x0000f40001097983 */ /* 0x01aee20000300800 */
[----:B-----5:R-:W-:Y:S01]  /*6870*/  IMAD.U32 R8, R15, 0x10000, RZ ;  /* 0x000100000f087824 */ /* 0x020fe200078e00ff */
        /* <DEDUP_REMOVED lines=8> */
.L_x_144:
[----:B------:R-:W-:Y:S05]  /*6900*/  BSYNC B0 ;  /* 0x0000000000007941 */ /* 0x000fea0003800000 */
.L_x_143:
[----:B------:R-:W4:Y:S01]  /*6910*/  LDL.LU R9, [R1+0xf8] ;  /* 0x0000f80001097983 */ /* 0x000f220000300800 */
[----:B-1---5:R-:W-:Y:S01]  /*6920*/  IMAD.U32 R8, R15, 0x10000, RZ ;  /* 0x000100000f087824 */ /* 0x022fe200078e00ff */
[----:B------:R-:W-:Y:S01]  /*6930*/  ISETP.GT.AND P1, PT, R0, 0x79, P1 ;  /* 0x000000790000780c */ /* 0x000fe20000f24270 */
[----:B------:R-:W-:Y:S01]  /*6940*/  BSSY B0, `(.L_x_145) ;  /* 0x0000008000007945 */ /* 0x000fe20003800000 */
[----:B------:R-:W-:Y:S01]  /*6950*/  IADD3 R18, P0, R12, 0x40, RZ ;  /* 0x000000400c127810 */ /* 0x000fe20007f1e0ff */
[----:B------:R-:W-:-:S04]  /*6960*/  FMUL R8, R8, UR16 ;  /* 0x0000001008087c20 */ /* 0x000fc80008400000 */
[----:B----4-:R-:W-:-:S05]  /*6970*/  FFMA R8, R9, UR13, R8 ;  /* 0x0000000d09087c23 */ /* 0x010fca0008000008 */
[----:B------:R-:W-:-:S05]  /*6980*/  F2FP.BF16.F32.PACK_AB R8, RZ, R8 ;  /* 0x00000008ff08723e */ /* 0x000fca00000010ff */
[----:B------:R1:W-:Y:S01]  /*6990*/  @P2 STG.E.U16 desc[UR14][R4.64+0xf0], R8 ;  /* 0x0000f00804002986 */ /* 0x0003e2000c10150e */
[----:B------:R-:W-:Y:S05]  /*69a0*/  @!P1 BRA `(.L_x_146) ;  /* 0x0000000000049947 */ /* 0x000fea0003800000 */
[----:B------:R4:W5:Y:S02]  /*69b0*/  LDG.E.LTC128B.U16 R15, desc[UR14][R6.64+0xf2] ;  /* 0x0000f20e060f7981 */ /* 0x000964000c1e1520 */
.L_x_146:
[----:B------:R-:W-:Y:S05]  /*69c0*/  BSYNC B0 ;  /* 0x0000000000007941 */ /* 0x000fea0003800000 */
.L_x_145:
[----:B-1----:R-:W2:Y:S01]  /*69d0*/  LDL.LU R8, [R1+0xfc] ;  /* 0x0000fc0001087983 */ /* 0x002ea20000300800 */
[----:B0--345:R-:W-:Y:S02]  /*69e0*/  IMAD.U32 R6, R15, 0x10000, RZ ;  /* 0x000100000f067824 */ /* 0x039fe400078e00ff */
[----:B------:R-:W-:Y:S01]  /*69f0*/  IMAD.X R7, RZ, RZ, R13, P0 ;  /* 0x000000ffff077224 */ /* 0x000fe200000e060d */
[----:B------:R-:W-:Y:S01]  /*6a00*/  ISETP.GT.AND P0, PT, R14, 0x40, PT ;  /* 0x000000400e00780c */ /* 0x000fe20003f04270 */
[----:B------:R-:W-:Y:S02]  /*6a10*/  FMUL R6, R6, UR16 ;  /* 0x0000001006067c20 */ /* 0x000fe40008400000 */
[----:B------:R-:W-:Y:S01]  /*6a20*/  IMAD R7, R7, UR20, RZ ;  /* 0x0000001407077c24 */ /* 0x000fe2000f8e02ff */
[----:B------:R-:W-:-:S03]  /*6a30*/  ISETP.GT.AND P3, PT, R0, RZ, P0 ;  /* 0x000000ff0000720c */ /* 0x000fc60000764270 */
[----:B------:R-:W-:Y:S02]  /*6a40*/  IMAD R19, R18, UR21, R7 ;  /* 0x0000001512137c24 */ /* 0x000fe4000f8e0207 */
[----:B--2---:R-:W-:Y:S01]  /*6a50*/  FFMA R6, R8, UR13, R6 ;  /* 0x0000000d08067c23 */ /* 0x004fe20008000006 */
[----:B------:R-:W-:-:S04]  /*6a60*/  IMAD.WIDE.U32 R8, R18, UR20, R10 ;  /* 0x0000001412087c25 */ /* 0x000fc8000f8e000a */
[----:B------:R-:W-:Y:S01]  /*6a70*/  F2FP.BF16.F32.PACK_AB R16, RZ, R6 ;  /* 0x00000006ff10723e */ /* 0x000fe200000010ff */
[----:B------:R-:W-:Y:S01]  /*6a80*/  IMAD.IADD R7, R9, 0x1, R19 ;  /* 0x0000000109077824 */ /* 0x000fe200078e0213 */
[----:B------:R-:W-:-:S03]  /*6a90*/  LEA R6, P2, R8, UR22, 0x1 ;  /* 0x0000001608067c11 */ /* 0x000fc6000f8408ff */
[----:B------:R0:W-:Y:S01]  /*6aa0*/  @P1 STG.E.U16 desc[UR14][R4.64+0xf2], R16 ;  /* 0x0000f21004001986 */ /* 0x0001e2000c10150e */
[----:B------:R-:W-:-:S05]  /*6ab0*/  LEA.HI.X R7, R8, UR23, R7, 0x1, P2 ;  /* 0x0000001708077c11 */ /* 0x000fca00090f0c07 */
[----:B------:R-:W2:Y:S01]  /*6ac0*/  @P3 LDG.E.LTC128B.U16 R15, desc[UR14][R6.64] ;  /* 0x0000000e060f3981 */ /* 0x000ea2000c1e1520 */
[----:B------:R-:W-:Y:S01]  /*6ad0*/  USHF.L.U32 UR6, UR18, 0x6, URZ ;  /* 0x0000000612067899 */ /* 0x000fe2000800063f */
[----:B------:R-:W-:Y:S01]  /*6ae0*/  ISETP.GT.AND P2, PT, R0, 0x1, P0 ;  /* 0x000000010000780c */ /* 0x000fe20000744270 */
[----:B------:R-:W-:Y:S01]  /*6af0*/  USHF.L.U64.HI UR4, UR18, 0x6, UR19 ;  /* 0x0000000612047899 */ /* 0x000fe20008010213 */
[----:B------:R-:W-:Y:S01]  /*6b00*/  BSSY B0, `(.L_x_147) ;  /* 0x000000c000007945 */ /* 0x000fe20003800000 */
[----:B------:R-:W-:Y:S02]  /*6b10*/  USHF.L.U32 UR7, UR6, 0x1, URZ ;  /* 0x0000000106077899 */ /* 0x000fe4000800063f */
[----:B------:R-:W-:Y:S01]  /*6b20*/  USHF.L.U64.HI UR4, UR6, 0x1, UR4 ;  /* 0x0000000106047899 */ /* 0x000fe20008010204 */
[----:B--2---:R-:W-:-:S04]  /*6b30*/  IMAD.U32 R8, R15, 0x10000, RZ ;  /* 0x000100000f087824 */ /* 0x004fc800078e00ff */
[----:B------:R-:W-:Y:S01]  /*6b40*/  FMUL R9, R8, UR16 ;  /* 0x0000001008097c20 */ /* 0x000fe20008400000 */
[----:B------:R-:W-:-:S03]  /*6b50*/  IADD3 R8, P1, R2, UR7, RZ ;  /* 0x0000000702087c10 */ /* 0x000fc6000ff3e0ff */
[----:B------:R-:W-:-:S05]  /*6b60*/  FFMA R9, R152, UR13, R9 ;  /* 0x0000000d98097c23 */ /* 0x000fca0008000009 */
[----:B0-----:R-:W-:Y:S02]  /*6b70*/  F2FP.BF16.F32.PACK_AB R5, RZ, R9 ;  /* 0x00000009ff05723e */ /* 0x001fe400000010ff */
[----:B------:R-:W-:-:S05]  /*6b80*/  IADD3.X R9, R3, UR4, RZ, P1, !PT ;  /* 0x0000000403097c10 */ /* 0x000fca0008ffe4ff */
[----:B------:R0:W-:Y:S01]  /*6b90*/  @P3 STG.E.U16 desc[UR14][R8.64], R5 ;  /* 0x0000000508003986 */ /* 0x0001e2000c10150e */
[----:B------:R-:W-:Y:S05]  /*6ba0*/  @!P2 BRA `(.L_x_148) ;  /* 0x000000000004a947 */ /* 0x000fea0003800000 */
[----:B------:R1:W5:Y:S02]  /*6bb0*/  LDG.E.LTC128B.U16 R15, desc[UR14][R6.64+0x2] ;  /* 0x0000020e060f7981 */ /* 0x000364000c1e1520 */
.L_x_148:
[----:B------:R-:W-:Y:S05]  /*6bc0*/  BSYNC B0 ;  /* 0x0000000000007941 */ /* 0x000fea0003800000 */
.L_x_147:
[----:B-----5:R-:W-:Y:S01]  /*6bd0*/  IMAD.U32 R16, R15, 0x10000, RZ ;  /* 0x000100000f107824 */ /* 0x020fe200078e00ff */
[----:B------:R-:W-:Y:S01]  /*6be0*/  ISETP.GT.AND P1, PT, R14, 0x48, PT ;  /* 0x000000480e00780c */ /* 0x000fe20003f24270 */
[----:B0-----:R-:W-:Y:S01]  /*6bf0*/  IMAD.WIDE.U32 R4, R18, R17, UR10 ;  /* 0x0000000a12047e25 */ /* 0x001fe2000f8e0011 */
[----:B------:R-:W-:Y:S03]  /*6c00*/  BSSY B0, `(.L_x_149) ;  /* 0x000000c000007945 */ /* 0x000fe60003800000 */
[----:B------:R-:W-:Y:S01]  /*6c10*/  FMUL R16, R16, UR16 ;  /* 0x0000001010107c20 */ /* 0x000fe20008400000 */
[----:B------:R-:W-:-:S03]  /*6c20*/  IADD3 R18, P3, R10, R4, RZ ;  /* 0x000000040a127210 */ /* 0x000fc60007f7e0ff */
[----:B------:R-:W-:Y:S01]  /*6c30*/  FFMA R16, R153, UR13, R16 ;  /* 0x0000000d99107c23 */ /* 0x000fe20008000010 */
[----:B------:R-:W-:-:S04]  /*6c40*/  IADD3.X R5, R11, R19, R5, P3, !PT ;  /* 0x000000130b057210 */ /* 0x000fc80001ffe405 */
[----:B------:R-:W-:Y:S02]  /*6c50*/  F2FP.BF16.F32.PACK_AB R16, RZ, R16 ;  /* 0x00000010ff10723e */ /* 0x000fe400000010ff */
[----:B------:R-:W-:Y:S02]  /*6c60*/  ISETP.GT.AND P3, PT, R0, RZ, P1 ;  /* 0x000000ff0000720c */ /* 0x000fe40000f64270 */
[C---:B------:R-:W-:Y:S01]  /*6c70*/  LEA R4, P4, R18.reuse, UR22, 0x1 ;  /* 0x0000001612047c11 */ /* 0x040fe2000f8808ff */
[----:B------:R0:W-:Y:S03]  /*6c80*/  @P2 STG.E.U16 desc[UR14][R8.64+0x2], R16 ;  /* 0x0000021008002986 */ /* 0x0001e6000c10150e */
[----:B------:R-:W-:-:S07]  /*6c90*/  LEA.HI.X R5, R18, UR23, R5, 0x1, P4 ;  /* 0x0000001712057c11 */ /* 0x000fce000a0f0c05 */
[----:B------:R-:W-:Y:S05]  /*6ca0*/  @!P3 BRA `(.L_x_150) ;  /* 0x000000000004b947 */ /* 0x000fea0003800000 */
[----:B------:R2:W5:Y:S02]  /*6cb0*/  LDG.E.LTC128B.U16 R15, desc[UR14][R4.64] ;  /* 0x0000000e040f7981 */ /* 0x000564000c1e1520 */
.L_x_150:
[----:B------:R-:W-:Y:S05]  /*6cc0*/  BSYNC B0 ;  /* 0x0000000000007941 */ /* 0x000fea0003800000 */
.L_x_149:
[----:B0----5:R-:W-:Y:S01]  /*6cd0*/  IMAD.U32 R16, R15, 0x10000, RZ ;  /* 0x000100000f107824 */ /* 0x021fe200078e00ff */
[----:B------:R-:W-:Y:S01]  /*6ce0*/  IADD3 R18, P4, R8, UR8, RZ ;  /* 0x0000000808127c10 */ /* 0x000fe2000ff9e0ff */
[----:B------:R-:W-:Y:S01]  /*6cf0*/  BSSY B0, `(.L_x_151) ;  /* 0x0000009000007945 */ /* 0x000fe20003800000 */
[----:B------:R-:W-:Y:S01]  /*6d00*/  ISETP.GT.AND P2, PT, R0, 0x1, P1 ;  /* 0x000000010000780c */ /* 0x000fe20000f44270 */
[----:B------:R-:W-:-:S04]  /*6d10*/  FMUL R19, R16, UR16 ;  /* 0x0000001010137c20 */ /* 0x000fc80008400000 */
[----:B------:R-:W-:-:S05]  /*6d20*/  FFMA R19, R154, UR13, R19 ;  /* 0x0000000d9a137c23 */ /* 0x000fca0008000013 */
[----:B------:R-:W-:Y:S02]  /*6d30*/  F2FP.BF16.F32.PACK_AB R16, RZ, R19 ;  /* 0x00000013ff10723e */ /* 0x000fe400000010ff */
[----:B------:R-:W-:-:S05]  /*6d40*/  IADD3.X R19, R9, UR5, RZ, P4, !PT ;  /* 0x0000000509137c10 */ /* 0x000fca000a7fe4ff */
[----:B------:R0:W-:Y:S01]  /*6d50*/  @P3 STG.E.U16 desc[UR14][R18.64], R16 ;  /* 0x0000001012003986 */ /* 0x0001e2000c10150e */
[----:B------:R-:W-:Y:S05]  /*6d60*/  @!P2 BRA `(.L_x_152) ;  /* 0x000000000004a947 */ /* 0x000fea0003800000 */
[----:B------:R3:W5:Y:S02]  /*6d70*/  LDG.E.LTC128B.U16 R15, desc[UR14][R4.64+0x2] ;  /* 0x0000020e040f7981 */ /* 0x000764000c1e1520 */
.L_x_152:
[----:B------:R-:W-:Y:S05]  /*6d80*/  BSYNC B0 ;  /* 0x0000000000007941 */ /* 0x000fea0003800000 */
.L_x_151:
[----:B0----5:R-:W-:Y:S01]  /*6d90*/  IMAD.U32 R16, R15, 0x10000, RZ ;  /* 0x000100000f107824 */ /* 0x021fe200078e00ff */
[----:B------:R-:W-:Y:S01]  /*6da0*/  ISETP.GT.AND P3, PT, R0, 0x8, P0 ;  /* 0x000000080000780c */ /* 0x000fe20000764270 */
[----:B------:R-:W-:Y:S02]  /*6db0*/  BSSY B0, `(.L_x_153) ;  /* 0x0000007000007945 */ /* 0x000fe40003800000 */
[----:B------:R-:W-:-:S04]  /*6dc0*/  FMUL R16, R16, UR16 ;  /* 0x0000001010107c20 */ /* 0x000fc80008400000 */
[----:B------:R-:W-:-:S05]  /*6dd0*/  FFMA R16, R155, UR13, R16 ;  /* 0x0000000d9b107c23 */ /* 0x000fca0008000010 */
[----:B------:R-:W-:-:S05]  /*6de0*/  F2FP.BF16.F32.PACK_AB R16, RZ, R16 ;  /* 0x00000010ff10723e */ /* 0x000fca00000010ff */
[----:B------:R0:W-:Y:S01]  /*6df0*/  @P2 STG.E.U16 desc[UR14][R18.64+0x2], R16 ;  /* 0x0000021012002986 */ /* 0x0001e2000c10150e */
[----:B------:R-:W-:Y:S05]  /*6e00*/  @!P3 BRA `(.L_x_154) ;  /* 0x000000000004b947 */ /* 0x000fea0003800000 */
[----:B------:R4:W5:Y:S02]  /*6e10*/  LDG.E.LTC128B.U16 R15, desc[UR14][R6.64+0x10] ;  /* 0x0000100e060f7981 */ /* 0x000964000c1e1520 */
.L_x_154:
[----:B------:R-:W-:Y:S05]  /*6e20*/  BSYNC B0 ;  /* 0x0000000000007941 */ /* 0x000fea0003800000 */
.L_x_153:
        /* <DEDUP_REMOVED lines=9> */
.L_x_156:
[----:B------:R-:W-:Y:S05]  /*6ec0*/  BSYNC B0 ;  /* 0x0000000000007941 */ /* 0x000fea0003800000 */
.L_x_155:
[----:B-----5:R-:W-:Y:S01]  /*6ed0*/  SHF.L.U32 R16, R15, 0x10, RZ ;  /* 0x000000100f107819 */ /* 0x020fe200000006ff */
[----:B------:R-:W-:Y:S01]  /*6ee0*/  BSSY B0, `(.L_x_157) ;  /* 0x0000008000007945 */ /* 0x000fe20003800000 */
[----:B------:R-:W-:-:S03]  /*6ef0*/  ISETP.GT.AND P3, PT, R0, 0x8, P1 ;  /* 0x000000080000780c */ /* 0x000fc60000f64270 */
[----:B------:R-:W-:-:S04]  /*6f00*/  FMUL R16, R16, UR16 ;  /* 0x0000001010107c20 */ /* 0x000fc80008400000 */
[----:B------:R-:W-:-:S05]  /*6f10*/  FFMA R16, R157, UR13, R16 ;  /* 0x0000000d9d107c23 */ /* 0x000fca0008000010 */
[----:B------:R-:W-:-:S05]  /*6f20*/  F2FP.BF16.F32.PACK_AB R16, RZ, R16 ;  /* 0x00000010ff10723e */ /* 0x000fca00000010ff */
[----:B------:R0:W-:Y:S01]  /*6f30*/  @P2 STG.E.U16 desc[UR14][R8.64+0x12], R16 ;  /* 0x0000121008002986 */ /* 0x0001e2000c10150e */
[----:B------:R-:W-:Y:S05]  /*6f40*/  @!P3 BRA `(.L_x_158) ;  /* 0x000000000004b947 */ /* 0x000fea0003800000 */
[----:B------:R0:W5:Y:S02]  /*6f50*/  LDG.E.LTC128B.U16 R15, desc[UR14][R4.64+0x10] ;  /* 0x0000100e040f7981 */ /* 0x000164000c1e1520 */
.L_x_158:
[----:B------:R-:W-:Y:S05]  /*6f60*/  BSYNC B0 ;  /* 0x0000000000007941 */ /* 0x000fea0003800000 */
.L_x_157:
[----:B0----5:R-:W-:Y:S01]  /*6f70*/  IMAD.U32 R16, R15, 0x10000, RZ ;  /* 0x000100000f107824 */ /* 0x021fe200078e00ff */
[----:B------:R-:W-:Y:S01]  /*6f80*/  ISETP.GT.AND P2, PT, R0, 0x9, P1 ;  /* 0x000000090000780c */ /* 0x000fe20000f44270 */
[----:B------:R-:W-:Y:S01]  /*6f90*/  IMAD.U32 R21, RZ, RZ, UR8 ;  /* 0x00000008ff157e24 */ /* 0x000fe2000f8e00ff */
[----:B------:R-:W-:Y:S01]  /*6fa0*/  BSSY B0, `(.L_x_159) ;  /* 0x000000a000007945 */ /* 0x000fe20003800000 */
[----:B------:R-:W-:Y:S01]  /*6fb0*/  FMUL R19, R16, UR16 ;  /* 0x0000001010137c20 */ /* 0x000fe20008400000 */
[----:B------:R-:W-:Y:S02]  /*6fc0*/  IMAD.U32 R23, RZ, RZ, UR5 ;  /* 0x00000005ff177e24 */ /* 0x000fe4000f8e00ff */
[----:B------:R-:W-:Y:S01]  /*6fd0*/  IADD3 R18, P4, P5, R21, UR7, R2 ;  /* 0x0000000715127c10 */ /* 0x000fe2000fd9e002 */
[----:B------:R-:W-:-:S05]  /*6fe0*/  FFMA R19, R158, UR13, R19 ;  /* 0x0000000d9e137c23 */ /* 0x000fca0008000013 */
[----:B------:R-:W-:Y:S02]  /*6ff0*/  F2FP.BF16.F32.PACK_AB R16, RZ, R19 ;  /* 0x00000013ff10723e */ /* 0x000fe400000010ff */
[----:B------:R-:W-:-:S05]  /*7000*/  IADD3.X R19, R23, UR4, R3, P4, P5 ;  /* 0x0000000417137c10 */ /* 0x000fca000a7ea403 */
[----:B------:R0:W-:Y:S01]  /*7010*/  @P3 STG.E.U16 desc[UR14][R18.64+0x10], R16 ;  /* 0x0000101012003986 */ /* 0x0001e2000c10150e */
[----:B------:R-:W-:Y:S05]  /*7020*/  @!P2 BRA `(.L_x_160) ;  /* 0x000000000004a947 */ /* 0x000fea0003800000 */
[----:B------:R0:W5:Y:S02]  /*7030*/  LDG.E.LTC128B.U16 R15, desc[UR14][R4.64+0x12] ;  /* 0x0000120e040f7981 */ /* 0x000164000c1e1520 */
.L_x_160:
[----:B------:R-:W-:Y:S05]  /*7040*/  BSYNC B0 ;  /* 0x0000000000007941 */ /* 0x000fea0003800000 */
.L_x_159:
        /* <DEDUP_REMOVED lines=9> */
.L_x_162:
[----:B------:R-:W-:Y:S05]  /*70e0*/  BSYNC B0 ;  /* 0x0000000000007941 */ /* 0x000fea0003800000 */
.L_x_161:
        /* <DEDUP_REMOVED lines=9> */
.L_x_164:
[----:B------:R-:W-:Y:S05]  /*7180*/  BSYNC B0 ;  /* 0x0000000000007941 */ /* 0x000fea0003800000 */
.L_x_163:
[----:B-----5:R-:W-:Y:S01]  /*7190*/  IMAD.U32 R16, R15, 0x10000, RZ ;  /* 0x000100000f107824 */ /* 0x020fe200078e00ff */
        /* <DEDUP_REMOVED lines=8> */
.L_x_166:
[----:B------:R-:W-:Y:S05]  /*7220*/  BSYNC B0 ;  /* 0x0000000000007941 */ /* 0x000fea0003800000 */
.L_x_165:
        /* <DEDUP_REMOVED lines=9> */
.L_x_168:
[----:B------:R-:W-:Y:S05]  /*72c0*/  BSYNC B0 ;  /* 0x0000000000007941 */ /* 0x000fea0003800000 */
.L_x_167:
        /* <DEDUP_REMOVED lines=9> */
.L_x_170:
[----:B------:R-:W-:Y:S05]  /*7360*/  BSYNC B0 ;  /* 0x0000000000007941 */ /* 0x000fea0003800000 */
.L_x_169:
        /* <DEDUP_REMOVED lines=9> */
.L_x_172:
[----:B------:R-:W-:Y:S05]  /*7400*/  BSYNC B0 ;  /* 0x0000000000007941 */ /* 0x000fea0003800000 */
.L_x_171:
        /* <DEDUP_REMOVED lines=9> */
.L_x_174:
[----:B------:R-:W-:Y:S05]  /*74a0*/  BSYNC B0 ;  /* 0x0000000000007941 */ /* 0x000fea0003800000 */
.L_x_173:
        /* <DEDUP_REMOVED lines=9> */
.L_x_176:
[----:B------:R-:W-:Y:S05]  /*7540*/  BSYNC B0 ;  /* 0x0000000000007941 */ /* 0x000fea0003800000 */
.L_x_175:
        /* <DEDUP_REMOVED lines=9> */
.L_x_178:
[----:B------:R-:W-:Y:S05]  /*75e0*/  BSYNC B0 ;  /* 0x0000000000007941 */ /* 0x000fea0003800000 */
.L_x_177:
[----:B0----5:R-:W-:Y:S01]  /*75f0*/  SHF.L.U32 R16, R15, 0x10, RZ ;  /* 0x000000100f107819 */ /* 0x021fe200000006ff */
        /* <DEDUP_REMOVED lines=8> */
.L_x_180:
[----:B------:R-:W-:Y:S05]  /*7680*/  BSYNC B0 ;  /* 0x0000000000007941 */ /* 0x000fea0003800000 */
.L_x_179:
        /* <DEDUP_REMOVED lines=9> */
.L_x_182:
[----:B------:R-:W-:Y:S05]  /*7720*/  BSYNC B0 ;  /* 0x0000000000007941 */ /* 0x000fea0003800000 */
.L_x_181:
        /* <DEDUP_REMOVED lines=9> */
.L_x_184:
[----:B------:R-:W-:Y:S05]  /*77c0*/  BSYNC B0 ;  /* 0x0000000000007941 */ /* 0x000fea0003800000 */
.L_x_183:
        /* <DEDUP_REMOVED lines=9> */
.L_x_186:
[----:B------:R-:W-:Y:S05]  /*7860*/  BSYNC B0 ;  /* 0x0000000000007941 */ /* 0x000fea0003800000 */
.L_x_185:
        /* <DEDUP_REMOVED lines=9> */
.L_x_188:
[----:B------:R-:W-:Y:S05]  /*7900*/  BSYNC B0 ;  /* 0x0000000000007941 */ /* 0x000fea0003800000 */
.L_x_187:
        /* <DEDUP_REMOVED lines=9> */
.L_x_190:
[----:B------:R-:W-:Y:S05]  /*79a0*/  BSYNC B0 ;  /* 0x0000000000007941 */ /* 0x000fea0003800000 */
.L_x_189:
        /* <DEDUP_REMOVED lines=9> */
.L_x_192:
[----:B------:R-:W-:Y:S05]  /*7a40*/  BSYNC B0 ;  /* 0x0000000000007941 */ /* 0x000fea0003800000 */
.L_x_191:
        /* <DEDUP_REMOVED lines=9> */
.L_x_194:
[----:B------:R-:W-:Y:S05]  /*7ae0*/  BSYNC B0 ;  /* 0x0000000000007941 */ /* 0x000fea0003800000 */
.L_x_193:
        /* <DEDUP_REMOVED lines=9> */
.L_x_196:
[----:B------:R-:W-:Y:S05]  /*7b80*/  BSYNC B0 ;  /* 0x0000000000007941 */ /* 0x000fea0003800000 */
.L_x_195:
        /* <DEDUP_REMOVED lines=9> */
.L_x_198:
[----:B------:R-:W-:Y:S05]  /*7c20*/  BSYNC B0 ;  /* 0x0000000000007941 */ /* 0x000fea0003800000 */
.L_x_197:
        /* <DEDUP_REMOVED lines=9> */
.L_x_200:
[----:B------:R-:W-:Y:S05]  /*7cc0*/  BSYNC B0 ;  /* 0x0000000000007941 */ /* 0x000fea0003800000 */
.L_x_199:
        /* <DEDUP_REMOVED lines=9> */
.L_x_202:
[----:B------:R-:W-:Y:S05]  /*7d60*/  BSYNC B0 ;  /* 0x0000000000007941 */ /* 0x000fea0003800000 */
.L_x_201:
        /* <DEDUP_REMOVED lines=9> */
.L_x_204:
[----:B------:R-:W-:Y:S05]  /*7e00*/  BSYNC B0 ;  /* 0x0000000000007941 */ /* 0x000fea0003800000 */
.L_x_203:
        /* <DEDUP_REMOVED lines=9> */
.L_x_206:
[----:B------:R-:W-:Y:S05]  /*7ea0*/  BSYNC B0 ;  /* 0x0000000000007941 */ /* 0x000fea0003800000 */
.L_x_205:
        /* <DEDUP_REMOVED lines=9> */
.L_x_208:
[----:B------:R-:W-:Y:S05]  /*7f40*/  BSYNC B0 ;  /* 0x0000000000007941 */ /* 0x000fea0003800000 */
.L_x_207:
        /* <DEDUP_REMOVED lines=9> */
.L_x_210:
[----:B------:R-:W-:Y:S05]  /*7fe0*/  BSYNC B0 ;  /* 0x0000000000007941 */ /* 0x000fea0003800000 */
.L_x_209:
        /* <DEDUP_REMOVED lines=9> */
.L_x_212:
[----:B------:R-:W-:Y:S05]  /*8080*/  BSYNC B0 ;  /* 0x0000000000007941 */ /* 0x000fea0003800000 */
.L_x_211:
        /* <DEDUP_REMOVED lines=9> */
.L_x_214:
[----:B------:R-:W-:Y:S05]  /*8120*/  BSYNC B0 ;  /* 0x0000000000007941 */ /* 0x000fea0003800000 */
.L_x_213:
        /* <DEDUP_REMOVED lines=9> */
.L_x_216:
[----:B------:R-:W-:Y:S05]  /*81c0*/  BSYNC B0 ;  /* 0x0000000000007941 */ /* 0x000fea0003800000 */
.L_x_215:
        /* <DEDUP_REMOVED lines=9> */
.L_x_218:
[----:B------:R-:W-:Y:S05]  /*8260*/  BSYNC B0 ;  /* 0x0000000000007941 */ /* 0x000fea0003800000 */
.L_x_217:
        /* <DEDUP_REMOVED lines=9> */
.L_x_220:
[----:B------:R-:W-:Y:S05]  /*8300*/  BSYNC B0 ;  /* 0x0000000000007941 */ /* 0x000fea0003800000 */
.L_x_219:
        /* <DEDUP_REMOVED lines=9> */
.L_x_222:
[----:B------:R-:W-:Y:S05]  /*83a0*/  BSYNC B0 ;  /* 0x0000000000007941 */ /* 0x000fea0003800000 */
.L_x_221:
        /* <DEDUP_REMOVED lines=9> */
.L_x_224:
[----:B------:R-:W-:Y:S05]  /*8440*/  BSYNC B0 ;  /* 0x0000000000007941 */ /* 0x000fea0003800000 */
.L_x_223:
        /* <DEDUP_REMOVED lines=9> */
.L_x_226:
[----:B------:R-:W-:Y:S05]  /*84e0*/  BSYNC B0 ;  /* 0x0000000000007941 */ /* 0x000fea0003800000 */
.L_x_225:
        /* <DEDUP_REMOVED lines=9> */
.L_x_228:
[----:B------:R-:W-:Y:S05]  /*8580*/  BSYNC B0 ;  /* 0x0000000000007941 */ /* 0x000fea0003800000 */
.L_x_227:
        /* <DEDUP_REMOVED lines=9> */
.L_x_230:
[----:B------:R-:W-:Y:S05]  /*8620*/  BSYNC B0 ;  /* 0x0000000000007941 */ /* 0x000fea0003800000 */
.L_x_229:
        /* <DEDUP_REMOVED lines=9> */
.L_x_232:
[----:B------:R-:W-:Y:S05]  /*86c0*/  BSYNC B0 ;  /* 0x0000000000007941 */ /* 0x000fea0003800000 */
.L_x_231:
        /* <DEDUP_REMOVED lines=9> */
.L_x_234:
[----:B------:R-:W-:Y:S05]  /*8760*/  BSYNC B0 ;  /* 0x0000000000007941 */ /* 0x000fea0003800000 */
.L_x_233:
        /* <DEDUP_REMOVED lines=9> */
.L_x_236:
[----:B------:R-:W-:Y:S05]  /*8800*/  BSYNC B0 ;  /* 0x0000000000007941 */ /* 0x000fea0003800000 */
.L_x_235:
        /* <DEDUP_REMOVED lines=9> */
.L_x_238:
[----:B------:R-:W-:Y:S05]  /*88a0*/  BSYNC B0 ;  /* 0x0000000000007941 */ /* 0x000fea0003800000 */
.L_x_237:
        /* <DEDUP_REMOVED lines=9> */
.L_x_240:
[----:B------:R-:W-:Y:S05]  /*8940*/  BSYNC B0 ;  /* 0x0000000000007941 */ /* 0x000fea0003800000 */
.L_x_239:
        /* <DEDUP_REMOVED lines=9> */
.L_x_242:
[----:B------:R-:W-:Y:S05]  /*89e0*/  BSYNC B0 ;  /* 0x0000000000007941 */ /* 0x000fea0003800000 */
.L_x_241:
        /* <DEDUP_REMOVED lines=9> */
.L_x_244:
[----:B------:R-:W-:Y:S05]  /*8a80*/  BSYNC B0 ;  /* 0x0000000000007941 */ /* 0x000fea0003800000 */
.L_x_243:
        /* <DEDUP_REMOVED lines=9> */
.L_x_246:
[----:B------:R-:W-:Y:S05]  /*8b20*/  BSYNC B0 ;  /* 0x0000000000007941 */ /* 0x000fea0003800000 */
.L_x_245:
        /* <DEDUP_REMOVED lines=9> */
.L_x_248:
[----:B------:R-:W-:Y:S05]  /*8bc0*/  BSYNC B0 ;  /* 0x0000000000007941 */ /* 0x000fea0003800000 */
.L_x_247:
        /* <DEDUP_REMOVED lines=9> */
.L_x_250:
[----:B------:R-:W-:Y:S05]  /*8c60*/  BSYNC B0 ;  /* 0x0000000000007941 */ /* 0x000fea0003800000 */
.L_x_249:
        /* <DEDUP_REMOVED lines=9> */
.L_x_252:
[----:B------:R-:W-:Y:S05]  /*8d00*/  BSYNC B0 ;  /* 0x0000000000007941 */ /* 0x000fea0003800000 */
.L_x_251:
        /* <DEDUP_REMOVED lines=9> */
.L_x_254:
[----:B------:R-:W-:Y:S05]  /*8da0*/  BSYNC B0 ;  /* 0x0000000000007941 */ /* 0x000fea0003800000 */
.L_x_253:
        /* <DEDUP_REMOVED lines=9> */
.L_x_256:
[----:B------:R-:W-:Y:S05]  /*8e40*/  BSYNC B0 ;  /* 0x0000000000007941 */ /* 0x000fea0003800000 */
.L_x_255:
        /* <DEDUP_REMOVED lines=9> */
.L_x_258:
[----:B------:R-:W-:Y:S05]  /*8ee0*/  BSYNC B0 ;  /* 0x0000000000007941 */ /* 0x000fea0003800000 */
.L_x_257:
        /* <DEDUP_REMOVED lines=9> */
.L_x_260:
[----:B------:R-:W-:Y:S05]  /*8f80*/  BSYNC B0 ;  /* 0x0000000000007941 */ /* 0x000fea0003800000 */
.L_x_259:
        /* <DEDUP_REMOVED lines=9> */
.L_x_262:
[----:B------:R-:W-:Y:S05]  /*9020*/  BSYNC B0 ;  /* 0x0000000000007941 */ /* 0x000fea0003800000 */
.L_x_261:
        /* <DEDUP_REMOVED lines=9> */
.L_x_264:
[----:B------:R-:W-:Y:S05]  /*90c0*/  BSYNC B0 ;  /* 0x0000000000007941 */ /* 0x000fea0003800000 */
.L_x_263:
        /* <DEDUP_REMOVED lines=9> */
.L_x_266:
[----:B------:R-:W-:Y:S05]  /*9160*/  BSYNC B0 ;  /* 0x0000000000007941 */ /* 0x000fea0003800000 */
.L_x_265:
        /* <DEDUP_REMOVED lines=9> */
.L_x_268:
[----:B------:R-:W-:Y:S05]  /*9200*/  BSYNC B0 ;  /* 0x0000000000007941 */ /* 0x000fea0003800000 */
.L_x_267:
[----:B01--45:R-:W-:Y:S01]  /*9210*/  IMAD.U32 R6, R15, 0x10000, RZ ;  /* 0x000100000f067824 */ /* 0x033fe200078e00ff */
        /* <DEDUP_REMOVED lines=8> */
.L_x_270:
[----:B------:R-:W-:Y:S05]  /*92a0*/  BSYNC B0 ;  /* 0x0000000000007941 */ /* 0x000fea0003800000 */
.L_x_269:
[----:B0----5:R-:W-:Y:S01]  /*92b0*/  IMAD.U32 R6, R15, 0x10000, RZ ;  /* 0x000100000f067824 */ /* 0x021fe200078e00ff */
[----:B------:R-:W-:Y:S01]  /*92c0*/  ISETP.GT.AND P1, PT, R0, 0x79, P1 ;  /* 0x000000790000780c */ /* 0x000fe20000f24270 */
[----:B------:R-:W-:Y:S01]  /*92d0*/  BSSY B0, `(.L_x_271) ;  /* 0x000000b000007945 */ /* 0x000fe20003800000 */
[----:B------:R-:W-:Y:S01]  /*92e0*/  IADD3 R20, P0, R12, 0x80, RZ ;  /* 0x000000800c147810 */ /* 0x000fe20007f1e0ff */
[----:B------:R-:W-:Y:S01]  /*92f0*/  FMUL R7, R6, UR16 ;  /* 0x0000001006077c20 */ /* 0x000fe20008400000 */
[----:B------:R-:W-:-:S03]  /*9300*/  @P2 IMAD.MOV.U32 R6, RZ, RZ, R18 ;  /* 0x000000ffff062224 */ /* 0x000fc600078e0012 */
[----:B------:R-:W-:-:S05]  /*9310*/  FFMA R7, R214, UR13, R7 ;  /* 0x0000000dd6077c23 */ /* 0x000fca0008000007 */
[----:B------:R-:W-:-:S04]  /*9320*/  F2FP.BF16.F32.PACK_AB R7, RZ, R7 ;  /* 0x00000007ff07723e */ /* 0x000fc800000010ff */
[----:B------:R-:W-:Y:S01]  /*9330*/  PRMT R8, R7, 0x7610, R8 ;  /* 0x0000761007087816 */ /* 0x000fe20000000008 */
[----:B------:R-:W-:-:S05]  /*9340*/  @P2 IMAD.MOV.U32 R7, RZ, RZ, R19 ;  /* 0x000000ffff072224 */ /* 0x000fca00078e0013 */
[----:B------:R0:W-:Y:S01]  /*9350*/  @P2 STG.E.U16 desc[UR14][R6.64+0xf0], R8 ;  /* 0x0000f00806002986 */ /* 0x0001e2000c10150e */
[----:B------:R-:W-:Y:S05]  /*9360*/  @!P1 BRA `(.L_x_272) ;  /* 0x0000000000049947 */ /* 0x000fea0003800000 */
[----:B------:R4:W5:Y:S02]  /*9370*/  LDG.E.LTC128B.U16 R15, desc[UR14][R4.64+0xf2] ;  /* 0x0000f20e040f7981 */ /* 0x000964000c1e1520 */
.L_x_272:
[----:B------:R-:W-:Y:S05]  /*9380*/  BSYNC B0 ;  /* 0x0000000000007941 */ /* 0x000fea0003800000 */
.L_x_271:
[----:B-12345:R-:W-:Y:S02]  /*9390*/  IMAD.U32 R4, R15, 0x10000, RZ ;  /* 0x000100000f047824 */ /* 0x03efe400078e00ff */
[----:B------:R-:W-:Y:S01]  /*93a0*/  IMAD.X R5, RZ, RZ, R13, P0 ;  /* 0x000000ffff057224 */ /* 0x000fe200000e060d */
[----:B------:R-:W-:Y:S01]  /*93b0*/  ISETP.GT.AND P0, PT, R14, 0x80, PT ;  /* 0x000000800e00780c */ /* 0x000fe20003f04270 */
[----:B------:R-:W-:Y:S01]  /*93c0*/  FMUL R4, R4, UR16 ;  /* 0x0000001004047c20 */ /* 0x000fe20008400000 */
[----:B0-----:R-:W-:Y:S02]  /*93d0*/  IMAD.WIDE.U32 R6, R20, UR20, R10 ;  /* 0x0000001414067c25 */ /* 0x001fe4000f8e000a */
[----:B------:R-:W-:Y:S02]  /*93e0*/  ISETP.GT.AND P3, PT, R0, RZ, P0 ;  /* 0x000000ff0000720c */ /* 0x000fe40000764270 */
[----:B------:R-:W-:Y:S01]  /*93f0*/  FFMA R4, R215, UR13, R4 ;  /* 0x0000000dd7047c23 */ /* 0x000fe20008000004 */
[----:B------:R-:W-:-:S04]  /*9400*/  IMAD R5, R5, UR20, RZ ;  /* 0x0000001405057c24 */ /* 0x000fc8000f8e02ff */
[----:B------:R-:W-:Y:S01]  /*9410*/  IMAD R21, R20, UR21, R5 ;  /* 0x0000001514157c24 */ /* 0x000fe2000f8e0205 */
[----:B------:R-:W-:Y:S02]  /*9420*/  F2FP.BF16.F32.PACK_AB R8, RZ, R4 ;  /* 0x00000004ff08723e */ /* 0x000fe400000010ff */
[----:B------:R-:W-:Y:S01]  /*9430*/  LEA R4, P2, R6, UR22, 0x1 ;  /* 0x0000001606047c11 */ /* 0x000fe2000f8408ff */
[----:B------:R-:W-:Y:S01]  /*9440*/  IMAD.IADD R5, R7, 0x1, R21 ;  /* 0x0000000107057824 */ /* 0x000fe200078e0215 */
[----:B------:R-:W-:-:S04]  /*9450*/  PRMT R9, R8, 0x7610, R9 ;  /* 0x0000761008097816 */ /* 0x000fc80000000009 */
[----:B------:R-:W-:Y:S01]  /*9460*/  LEA.HI.X R5, R6, UR23, R5, 0x1, P2 ;  /* 0x0000001706057c11 */ /* 0x000fe200090f0c05 */
[----:B------:R0:W-:Y:S04]  /*9470*/  @P1 STG.E.U16 desc[UR14][R18.64+0xf2], R9 ;  /* 0x0000f20912001986 */ /* 0x0001e8000c10150e */
[----:B------:R-:W2:Y:S01]  /*9480*/  @P3 LDG.E.LTC128B.U16 R15, desc[UR14][R4.64] ;  /* 0x0000000e040f3981 */ /* 0x000ea2000c1e1520 */
[----:B------:R-:W-:Y:S01]  /*9490*/  USHF.L.U32 UR4, UR18, 0x8, URZ ;  /* 0x0000000812047899 */ /* 0x000fe2000800063f */
[----:B------:R-:W-:Y:S01]  /*94a0*/  ISETP.GT.AND P2, PT, R0, 0x1, P0 ;  /* 0x000000010000780c */ /* 0x000fe20000744270 */
[----:B------:R-:W-:Y:S01]  /*94b0*/  USHF.L.U64.HI UR6, UR18, 0x8, UR19 ;  /* 0x0000000812067899 */ /* 0x000fe20008010213 */
[----:B------:R-:W-:Y:S03]  /*94c0*/  BSSY B0, `(.L_x_273) ;  /* 0x000000a000007945 */ /* 0x000fe60003800000 */
[----:B------:R-:W-:-:S04]  /*94d0*/  IADD3 R8, P1, R2, UR4, RZ ;  /* 0x0000000402087c10 */ /* 0x000fc8000ff3e0ff */
[----:B0-----:R-:W-:Y:S02]  /*94e0*/  IADD3.X R9, R3, UR6, RZ, P1, !PT ;  /* 0x0000000603097c10 */ /* 0x001fe40008ffe4ff */
[----:B--2---:R-:W-:-:S05]  /*94f0*/  SHF.L.U32 R6, R15, 0x10, RZ ;  /* 0x000000100f067819 */ /* 0x004fca00000006ff */
[----:B------:R-:W-:-:S04]  /*9500*/  FMUL R7, R6, UR16 ;  /* 0x0000001006077c20 */ /* 0x000fc80008400000 */
[----:B------:R-:W-:-:S05]  /*9510*/  FFMA R7, R88, UR13, R7 ;  /* 0x0000000d58077c23 */ /* 0x000fca0008000007 */
[----:B------:R-:W-:-:S05]  /*9520*/  F2FP.BF16.F32.PACK_AB R7, RZ, R7 ;  /* 0x00000007ff07723e */ /* 0x000fca00000010ff */
[----:B------:R0:W-:Y:S01]  /*9530*/  @P3 STG.E.U16 desc[UR14][R8.64], R7 ;  /* 0x0000000708003986 */ /* 0x0001e2000c10150e */
[----:B------:R-:W-:Y:S05]  /*9540*/  @!P2 BRA `(.L_x_274) ;  /* 0x000000000004a947 */ /* 0x000fea0003800000 */
[----:B------:R1:W5:Y:S02]  /*9550*/  LDG.E.LTC128B.U16 R15, desc[UR14][R4.64+0x2] ;  /* 0x0000020e040f7981 */ /* 0x000364000c1e1520 */
.L_x_274:
[----:B------:R-:W-:Y:S05]  /*9560*/  BSYNC B0 ;  /* 0x0000000000007941 */ /* 0x000fea0003800000 */
.L_x_273:
        /* <DEDUP_REMOVED lines=15> */
.L_x_276:
[----:B------:R-:W-:Y:S05]  /*9660*/  BSYNC B0 ;  /* 0x0000000000007941 */ /* 0x000fea0003800000 */
.L_x_275:
        /* <DEDUP_REMOVED lines=11> */
.L_x_278:
[----:B------:R-:W-:Y:S05]  /*9720*/  BSYNC B0 ;  /* 0x0000000000007941 */ /* 0x000fea0003800000 */
.L_x_277:
        /* <DEDUP_REMOVED lines=9> */
.L_x_280:
[----:B------:R-:W-:Y:S05]  /*97c0*/  BSYNC B0 ;  /* 0x0000000000007941 */ /* 0x000fea0003800000 */
.L_x_279:
        /* <DEDUP_REMOVED lines=9> */
.L_x_282:
[----:B------:R-:W-:Y:S05]  /*9860*/  BSYNC B0 ;  /* 0x0000000000007941 */ /* 0x000fea0003800000 */
.L_x_281:
        /* <DEDUP_REMOVED lines=9> */
.L_x_284:
[----:B------:R-:W-:Y:S05]  /*9900*/  BSYNC B0 ;  /* 0x0000000000007941 */ /* 0x000fea0003800000 */
.L_x_283:
        /* <DEDUP_REMOVED lines=13> */
.L_x_286:
[----:B------:R-:W-:Y:S05]  /*99e0*/  BSYNC B0 ;  /* 0x0000000000007941 */ /* 0x000fea0003800000 */
.L_x_285:
        /* <DEDUP_REMOVED lines=9> */
.L_x_288:
[----:B------:R-:W-:Y:S05]  /*9a80*/  BSYNC B0 ;  /* 0x0000000000007941 */ /* 0x000fea0003800000 */
.L_x_287:
        /* <DEDUP_REMOVED lines=9> */
.L_x_290:
[----:B------:R-:W-:Y:S05]  /*9b20*/  BSYNC B0 ;  /* 0x0000000000007941 */ /* 0x000fea0003800000 */
.L_x_289:
        /* <DEDUP_REMOVED lines=9> */
.L_x_292:
[----:B------:R-:W-:Y:S05]  /*9bc0*/  BSYNC B0 ;  /* 0x0000000000007941 */ /* 0x000fea0003800000 */
.L_x_291:
        /* <DEDUP_REMOVED lines=9> */
.L_x_294:
[----:B------:R-:W-:Y:S05]  /*9c60*/  BSYNC B0 ;  /* 0x0000000000007941 */ /* 0x000fea0003800000 */
.L_x_293:
        /* <DEDUP_REMOVED lines=9> */
.L_x_296:
[----:B------:R-:W-:Y:S05]  /*9d00*/  BSYNC B0 ;  /* 0x0000000000007941 */ /* 0x000fea0003800000 */
.L_x_295:
        /* <DEDUP_REMOVED lines=9> */
.L_x_298:
[----:B------:R-:W-:Y:S05]  /*9da0*/  BSYNC B0 ;  /* 0x0000000000007941 */ /* 0x000fea0003800000 */
.L_x_297:
        /* <DEDUP_REMOVED lines=9> */
.L_x_300:
[----:B------:R-:W-:Y:S05]  /*9e40*/  BSYNC B0 ;  /* 0x0000000000007941 */ /* 0x000fea0003800000 */
.L_x_299:
        /* <DEDUP_REMOVED lines=9> */
.L_x_302:
[----:B------:R-:W-:Y:S05]  /*9ee0*/  BSYNC B0 ;  /* 0x0000000000007941 */ /* 0x000fea0003800000 */
.L_x_301:
        /* <DEDUP_REMOVED lines=9> */
.L_x_304:
[----:B------:R-:W-:Y:S05]  /*9f80*/  BSYNC B0 ;  /* 0x0000000000007941 */ /* 0x000fea0003800000 */
.L_x_303:
        /* <DEDUP_REMOVED lines=9> */
.L_x_306:
[----:B------:R-:W-:Y:S05]  /*a020*/  BSYNC B0 ;  /* 0x0000000000007941 */ /* 0x000fea0003800000 */
.L_x_305:
        /* <DEDUP_REMOVED lines=9> */
.L_x_308:
[----:B------:R-:W-:Y:S05]  /*a0c0*/  BSYNC B0 ;  /* 0x0000000000007941 */ /* 0x000fea0003800000 */
.L_x_307:
        /* <DEDUP_REMOVED lines=9> */
.L_x_310:
[----:B------:R-:W-:Y:S05]  /*a160*/  BSYNC B0 ;  /* 0x0000000000007941 */ /* 0x000fea0003800000 */
.L_x_309:
        /* <DEDUP_REMOVED lines=9> */
.L_x_312:
[----:B------:R-:W-:Y:S05]  /*a200*/  BSYNC B0 ;  /* 0x0000000000007941 */ /* 0x000fea0003800000 */
.L_x_311:
        /* <DEDUP_REMOVED lines=9> */
.L_x_314:
[----:B------:R-:W-:Y:S05]  /*a2a0*/  BSYNC B0 ;  /* 0x0000000000007941 */ /* 0x000fea0003800000 */
.L_x_313:
        /* <DEDUP_REMOVED lines=9> */
.L_x_316:
[----:B------:R-:W-:Y:S05]  /*a340*/  BSYNC B0 ;  /* 0x0000000000007941 */ /* 0x000fea0003800000 */
.L_x_315:
        /* <DEDUP_REMOVED lines=9> */
.L_x_318:
[----:B------:R-:W-:Y:S05]  /*a3e0*/  BSYNC B0 ;  /* 0x0000000000007941 */ /* 0x000fea0003800000 */
.L_x_317:
        /* <DEDUP_REMOVED lines=9> */
.L_x_320:
[----:B------:R-:W-:Y:S05]  /*a480*/  BSYNC B0 ;  /* 0x0000000000007941 */ /* 0x000fea0003800000 */
.L_x_319:
        /* <DEDUP_REMOVED lines=9> */
.L_x_322:
[----:B------:R-:W-:Y:S05]  /*a520*/  BSYNC B0 ;  /* 0x0000000000007941 */ /* 0x000fea0003800000 */
.L_x_321:
        /* <DEDUP_REMOVED lines=9> */
.L_x_324:
[----:B------:R-:W-:Y:S05]  /*a5c0*/  BSYNC B0 ;  /* 0x0000000000007941 */ /* 0x000fea0003800000 */
.L_x_323:
        /* <DEDUP_REMOVED lines=9> */
.L_x_326:
[----:B------:R-:W-:Y:S05]  /*a660*/  BSYNC B0 ;  /* 0x0000000000007941 */ /* 0x000fea0003800000 */
.L_x_325:
        /* <DEDUP_REMOVED lines=9> */
.L_x_328:
[----:B------:R-:W-:Y:S05]  /*a700*/  BSYNC B0 ;  /* 0x0000000000007941 */ /* 0x000fea0003800000 */
.L_x_327:
        /* <DEDUP_REMOVED lines=9> */
.L_x_330:
[----:B------:R-:W-:Y:S05]  /*a7a0*/  BSYNC B0 ;  /* 0x0000000000007941 */ /* 0x000fea0003800000 */
.L_x_329:
        /* <DEDUP_REMOVED lines=9> */
.L_x_332:
[----:B------:R-:W-:Y:S05]  /*a840*/  BSYNC B0 ;  /* 0x0000000000007941 */ /* 0x000fea0003800000 */
.L_x_331:
        /* <DEDUP_REMOVED lines=9> */
.L_x_334:
[----:B------:R-:W-:Y:S05]  /*a8e0*/  BSYNC B0 ;  /* 0x0000000000007941 */ /* 0x000fea0003800000 */
.L_x_333:
        /* <DEDUP_REMOVED lines=9> */
.L_x_336:
[----:B------:R-:W-:Y:S05]  /*a980*/  BSYNC B0 ;  /* 0x0000000000007941 */ /* 0x000fea0003800000 */
.L_x_335:
        /* <DEDUP_REMOVED lines=9> */
.L_x_338:
[----:B------:R-:W-:Y:S05]  /*aa20*/  BSYNC B0 ;  /* 0x0000000000007941 */ /* 0x000fea0003800000 */
.L_x_337:
        /* <DEDUP_REMOVED lines=9> */
.L_x_340:
[----:B------:R-:W-:Y:S05]  /*aac0*/  BSYNC B0 ;  /* 0x0000000000007941 */ /* 0x000fea0003800000 */
.L_x_339:
        /* <DEDUP_REMOVED lines=9> */
.L_x_342:
[----:B------:R-:W-:Y:S05]  /*ab60*/  BSYNC B0 ;  /* 0x0000000000007941 */ /* 0x000fea0003800000 */
.L_x_341:
        /* <DEDUP_REMOVED lines=9> */
.L_x_344:
[----:B------:R-:W-:Y:S05]  /*ac00*/  BSYNC B0 ;  /* 0x0000000000007941 */ /* 0x000fea0003800000 */
.L_x_343:
        /* <DEDUP_REMOVED lines=9> */
.L_x_346:
[----:B------:R-:W-:Y:S05]  /*aca0*/  BSYNC B0 ;  /* 0x0000000000007941 */ /* 0x000fea0003800000 */
.L_x_345:
        /* <DEDUP_REMOVED lines=9> */
.L_x_348:
[----:B------:R-:W-:Y:S05]  /*ad40*/  BSYNC B0 ;  /* 0x0000000000007941 */ /* 0x000fea0003800000 */
.L_x_347:
        /* <DEDUP_REMOVED lines=9> */
.L_x_350:
[----:B------:R-:W-:Y:S05]  /*ade0*/  BSYNC B0 ;  /* 0x0000000000007941 */ /* 0x000fea0003800000 */
.L_x_349:
        /* <DEDUP_REMOVED lines=9> */
.L_x_352:
[----:B------:R-:W-:Y:S05]  /*ae80*/  BSYNC B0 ;  /* 0x0000000000007941 */ /* 0x000fea0003800000 */
.L_x_351:
        /* <DEDUP_REMOVED lines=9> */
.L_x_354:
[----:B------:R-:W-:Y:S05]  /*af20*/  BSYNC B0 ;  /* 0x0000000000007941 */ /* 0x000fea0003800000 */
.L_x_353:
        /* <DEDUP_REMOVED lines=9> */
.L_x_356:
[----:B------:R-:W-:Y:S05]  /*afc0*/  BSYNC B0 ;  /* 0x0000000000007941 */ /* 0x000fea0003800000 */
.L_x_355:
        /* <DEDUP_REMOVED lines=9> */
.L_x_358:
[----:B------:R-:W-:Y:S05]  /*b060*/  BSYNC B0 ;  /* 0x0000000000007941 */ /* 0x000fea0003800000 */
.L_x_357:
        /* <DEDUP_REMOVED lines=9> */
.L_x_360:
[----:B------:R-:W-:Y:S05]  /*b100*/  BSYNC B0 ;  /* 0x0000000000007941 */ /* 0x000fea0003800000 */
.L_x_359:
        /* <DEDUP_REMOVED lines=9> */
.L_x_362:
[----:B------:R-:W-:Y:S05]  /*b1a0*/  BSYNC B0 ;  /* 0x0000000000007941 */ /* 0x000fea0003800000 */
.L_x_361:
        /* <DEDUP_REMOVED lines=9> */
.L_x_364:
[----:B------:R-:W-:Y:S05]  /*b240*/  BSYNC B0 ;  /* 0x0000000000007941 */ /* 0x000fea0003800000 */
.L_x_363:
        /* <DEDUP_REMOVED lines=9> */
.L_x_366:
[----:B------:R-:W-:Y:S05]  /*b2e0*/  BSYNC B0 ;  /* 0x0000000000007941 */ /* 0x000fea0003800000 */
.L_x_365:
        /* <DEDUP_REMOVED lines=9> */
.L_x_368:
[----:B------:R-:W-:Y:S05]  /*b380*/  BSYNC B0 ;  /* 0x0000000000007941 */ /* 0x000fea0003800000 */
.L_x_367:
        /* <DEDUP_REMOVED lines=9> */
.L_x_370:
[----:B------:R-:W-:Y:S05]  /*b420*/  BSYNC B0 ;  /* 0x0000000000007941 */ /* 0x000fea0003800000 */
.L_x_369:
        /* <DEDUP_REMOVED lines=9> */
.L_x_372:
[----:B------:R-:W-:Y:S05]  /*b4c0*/  BSYNC B0 ;  /* 0x0000000000007941 */ /* 0x000fea0003800000 */
.L_x_371:
        /* <DEDUP_REMOVED lines=9> */
.L_x_374:
[----:B------:R-:W-:Y:S05]  /*b560*/  BSYNC B0 ;  /* 0x0000000000007941 */ /* 0x000fea0003800000 */
.L_x_373:
        /* <DEDUP_REMOVED lines=9> */
.L_x_376:
[----:B------:R-:W-:Y:S05]  /*b600*/  BSYNC B0 ;  /* 0x0000000000007941 */ /* 0x000fea0003800000 */
.L_x_375:
        /* <DEDUP_REMOVED lines=9> */
.L_x_378:
[----:B------:R-:W-:Y:S05]  /*b6a0*/  BSYNC B0 ;  /* 0x0000000000007941 */ /* 0x000fea0003800000 */
.L_x_377:
        /* <DEDUP_REMOVED lines=9> */
.L_x_380:
[----:B------:R-:W-:Y:S05]  /*b740*/  BSYNC B0 ;  /* 0x0000000000007941 */ /* 0x000fea0003800000 */
.L_x_379:
        /* <DEDUP_REMOVED lines=9> */
.L_x_382:
[----:B------:R-:W-:Y:S05]  /*b7e0*/  BSYNC B0 ;  /* 0x0000000000007941 */ /* 0x000fea0003800000 */
.L_x_381:
        /* <DEDUP_REMOVED lines=9> */
.L_x_384:
[----:B------:R-:W-:Y:S05]  /*b880*/  BSYNC B0 ;  /* 0x0000000000007941 */ /* 0x000fea0003800000 */
.L_x_383:
        /* <DEDUP_REMOVED lines=9> */
.L_x_386:
[----:B------:R-:W-:Y:S05]  /*b920*/  BSYNC B0 ;  /* 0x0000000000007941 */ /* 0x000fea0003800000 */
.L_x_385:
        /* <DEDUP_REMOVED lines=9> */
.L_x_388:
[----:B------:R-:W-:Y:S05]  /*b9c0*/  BSYNC B0 ;  /* 0x0000000000007941 */ /* 0x000fea0003800000 */
.L_x_387:
        /* <DEDUP_REMOVED lines=9> */
.L_x_390:
[----:B------:R-:W-:Y:S05]  /*ba60*/  BSYNC B0 ;  /* 0x0000000000007941 */ /* 0x000fea0003800000 */
.L_x_389:
        /* <DEDUP_REMOVED lines=9> */
.L_x_392:
[----:B------:R-:W-:Y:S05]  /*bb00*/  BSYNC B0 ;  /* 0x0000000000007941 */ /* 0x000fea0003800000 */
.L_x_391:
        /* <DEDUP_REMOVED lines=9> */
.L_x_394:
[----:B------:R-:W-:Y:S05]  /*bba0*/  BSYNC B0 ;  /* 0x0000000000007941 */ /* 0x000fea0003800000 */
.L_x_393:
        /* <DEDUP_REMOVED lines=9> */
.L_x_396:
[----:B------:R-:W-:Y:S05]  /*bc40*/  BSYNC B0 ;  /* 0x0000000000007941 */ /* 0x000fea0003800000 */
.L_x_395:
[----:B0----5:R-:W-:Y:S01]  /*bc50*/  IMAD.U32 R4, R15, 0x10000, RZ ;  /* 0x000100000f047824 */ /* 0x021fe200078e00ff */
[----:B------:R-:W-:Y:S01]  /*bc60*/  ISETP.GT.AND P1, PT, R0, 0x79, P1 ;  /* 0x000000790000780c */ /* 0x000fe20000f24270 */
[----:B------:R-:W-:Y:S01]  /*bc70*/  BSSY B0, `(.L_x_397) ;  /* 0x000000b000007945 */ /* 0x000fe20003800000 */
[----:B------:R-:W-:Y:S01]  /*bc80*/  IADD3 R8, P0, R12, 0xc0, RZ ;  /* 0x000000c00c087810 */ /* 0x000fe20007f1e0ff */
[----:B------:R-:W-:Y:S01]  /*bc90*/  FMUL R5, R4, UR16 ;  /* 0x0000001004057c20 */ /* 0x000fe20008400000 */
[----:B------:R-:W-:-:S03]  /*bca0*/  @P2 MOV R4, R18 ;  /* 0x0000001200042202 */ /* 0x000fc60000000f00 */
[----:B------:R-:W-:-:S05]  /*bcb0*/  FFMA R5, R150, UR13, R5 ;  /* 0x0000000d96057c23 */ /* 0x000fca0008000005 */
[----:B------:R-:W-:-:S04]  /*bcc0*/  F2FP.BF16.F32.PACK_AB R5, RZ, R5 ;  /* 0x00000005ff05723e */ /* 0x000fc800000010ff */
[----:B------:R-:W-:Y:S01]  /*bcd0*/  PRMT R9, R5, 0x7610, R9 ;  /* 0x0000761005097816 */ /* 0x000fe20000000009 */
[----:B------:R-:W-:-:S05]  /*bce0*/  @P2 IMAD.MOV.U32 R5, RZ, RZ, R19 ;  /* 0x000000ffff052224 */ /* 0x000fca00078e0013 */
[----:B------:R0:W-:Y:S01]  /*bcf0*/  @P2 STG.E.U16 desc[UR14][R4.64+0xf0], R9 ;  /* 0x0000f00904002986 */ /* 0x0001e2000c10150e */
[----:B------:R-:W-:Y:S05]  /*bd00*/  @!P1 BRA `(.L_x_398) ;  /* 0x0000000000049947 */ /* 0x000fea0003800000 */
[----:B------:R4:W5:Y:S02]  /*bd10*/  LDG.E.LTC128B.U16 R15, desc[UR14][R6.64+0xf2] ;  /* 0x0000f20e060f7981 */ /* 0x000964000c1e1520 */
.L_x_398:
[----:B------:R-:W-:Y:S05]  /*bd20*/  BSYNC B0 ;  /* 0x0000000000007941 */ /* 0x000fea0003800000 */
.L_x_397:
[----:B0----5:R-:W-:Y:S02]  /*bd30*/  IMAD.U32 R4, R15, 0x10000, RZ ;  /* 0x000100000f047824 */ /* 0x021fe400078e00ff */
[----:B------:R-:W-:Y:S01]  /*bd40*/  IMAD.X R12, RZ, RZ, R13, P0 ;  /* 0x000000ffff0c7224 */ /* 0x000fe200000e060d */
[----:B------:R-:W-:Y:S01]  /*bd50*/  ISETP.GT.AND P0, PT, R14, 0xc0, PT ;  /* 0x000000c00e00780c */ /* 0x000fe20003f04270 */
[----:B------:R-:W-:Y:S01]  /*bd60*/  FMUL R4, R4, UR16 ;  /* 0x0000001004047c20 */ /* 0x000fe20008400000 */
[----:B-1234-:R-:W-:Y:S02]  /*bd70*/  IMAD.WIDE.U32 R6, R8, UR20, R10 ;  /* 0x0000001408067c25 */ /* 0x01efe4000f8e000a */
[----:B------:R-:W-:Y:S02]  /*bd80*/  ISETP.GT.AND P2, PT, R0, RZ, P0 ;  /* 0x000000ff0000720c */ /* 0x000fe40000744270 */
[----:B------:R-:W-:Y:S01]  /*bd90*/  FFMA R4, R151, UR13, R4 ;  /* 0x0000000d97047c23 */ /* 0x000fe20008000004 */
[----:B------:R-:W-:-:S04]  /*bda0*/  IMAD R5, R12, UR20, RZ ;  /* 0x000000140c057c24 */ /* 0x000fc8000f8e02ff */
[----:B------:R-:W-:Y:S01]  /*bdb0*/  IMAD R13, R8, UR21, R5 ;  /* 0x00000015080d7c24 */ /* 0x000fe2000f8e0205 */
[----:B------:R-:W-:Y:S02]  /*bdc0*/  F2FP.BF16.F32.PACK_AB R9, RZ, R4 ;  /* 0x00000004ff09723e */ /* 0x000fe400000010ff */
[C---:B------:R-:W-:Y:S01]  /*bdd0*/  LEA R4, P3, R6.reuse, UR22, 0x1 ;  /* 0x0000001606047c11 */ /* 0x040fe2000f8608ff */
[----:B------:R-:W-:Y:S02]  /*bde0*/  IMAD.IADD R5, R7, 0x1, R13 ;  /* 0x0000000107057824 */ /* 0x000fe400078e020d */
[----:B------:R0:W-:Y:S03]  /*bdf0*/  @P1 STG.E.U16 desc[UR14][R18.64+0xf2], R9 ;  /* 0x0000f20912001986 */ /* 0x0001e6000c10150e */
[----:B------:R-:W-:-:S05]  /*be00*/  LEA.HI.X R5, R6, UR23, R5, 0x1, P3 ;  /* 0x0000001706057c11 */ /* 0x000fca00098f0c05 */
[----:B------:R-:W2:Y:S01]  /*be10*/  @P2 LDG.E.LTC128B.U16 R15, desc[UR14][R4.64] ;  /* 0x0000000e040f2981 */ /* 0x000ea2000c1e1520 */
[----:B------:R-:W-:Y:S01]  /*be20*/  UIMAD UR4, UR19, 0x180, URZ ;  /* 0x00000180130478a4 */ /* 0x000fe2000f8e023f */
[----:B------:R-:W-:Y:S01]  /*be30*/  ISETP.GT.AND P3, PT, R0, 0x1, P0 ;  /* 0x000000010000780c */ /* 0x000fe20000764270 */
[----:B------:R-:W-:Y:S01]  /*be40*/  BSSY B0, `(.L_x_399) ;  /* 0x000000d000007945 */ /* 0x000fe20003800000 */
[----:B0-----:R-:W-:-:S04]  /*be50*/  IMAD.U32 R9, RZ, RZ, UR18 ;  /* 0x00000012ff097e24 */ /* 0x001fc8000f8e00ff */
[----:B------:R-:W-:-:S04]  /*be60*/  IMAD.WIDE.U32 R2, R9, 0x180, R2 ;  /* 0x0000018009027825 */ /* 0x000fc800078e0002 */
[----:B--2---:R-:W-:-:S04]  /*be70*/  IMAD.U32 R6, R15, 0x10000, RZ ;  /* 0x000100000f067824 */ /* 0x004fc800078e00ff */
[----:B------:R-:W-:-:S04]  /*be80*/  FMUL R7, R6, UR16 ;  /* 0x0000001006077c20 */ /* 0x000fc80008400000 */
[----:B------:R-:W-:-:S05]  /*be90*/  FFMA R7, R24, UR13, R7 ;  /* 0x0000000d18077c23 */ /* 0x000fca0008000007 */
[----:B------:R-:W-:Y:S01]  /*bea0*/  F2FP.BF16.F32.PACK_AB R6, RZ, R7 ;  /* 0x00000007ff06723e */ /* 0x000fe200000010ff */
[----:B------:R-:W-:-:S03]  /*beb0*/  VIADD R7, R3, UR4 ;  /* 0x0000000403077c36 */ /* 0x000fc60008000000 */
[----:B------:R-:W-:Y:S01]  /*bec0*/  PRMT R9, R6, 0x7610, R9 ;  /* 0x0000761006097816 */ /* 0x000fe20000000009 */
[----:B------:R-:W-:-:S05]  /*bed0*/  @P2 IMAD.MOV.U32 R6, RZ, RZ, R2 ;  /* 0x000000ffff062224 */ /* 0x000fca00078e0002 */
[----:B------:R0:W-:Y:S01]  /*bee0*/  @P2 STG.E.U16 desc[UR14][R6.64], R9 ;  /* 0x0000000906002986 */ /* 0x0001e2000c10150e */
[----:B------:R-:W-:Y:S05]  /*bef0*/  @!P3 BRA `(.L_x_400) ;  /* 0x000000000004b947 */ /* 0x000fea0003800000 */
[----:B------:R1:W5:Y:S02]  /*bf00*/  LDG.E.LTC128B.U16 R15, desc[UR14][R4.64+0x2] ;  /* 0x0000020e040f7981 */ /* 0x000364000c1e1520 */
.L_x_400:
[----:B------:R-:W-:Y:S05]  /*bf10*/  BSYNC B0 ;  /* 0x0000000000007941 */ /* 0x000fea0003800000 */
.L_x_399:
[----:B0-----:R-:W-:Y:S01]  /*bf20*/  IMAD.WIDE.U32 R8, R8, R17, UR10 ;  /* 0x0000000a08087e25 */ /* 0x001fe2000f8e0011 */
[----:B------:R-:W-:Y:S01]  /*bf30*/  ISETP.GT.AND P1, PT, R14, 0xc8, PT ;  /* 0x000000c80e00780c */ /* 0x000fe20003f24270 */
[----:B------:R-:W-:Y:S02]  /*bf40*/  BSSY B0, `(.L_x_401) ;  /* 0x000000f000007945 */ /* 0x000fe40003800000 */
[----:B-----5:R-:W-:Y:S01]  /*bf50*/  IMAD.U32 R12, R15, 0x10000, RZ ;  /* 0x000100000f0c7824 */ /* 0x020fe200078e00ff */
[----:B------:R-:W-:Y:S02]  /*bf60*/  IADD3 R10, P2, R10, R8, RZ ;  /* 0x000000080a0a7210 */ /* 0x000fe40007f5e0ff */
[----:B------:R-:W-:Y:S01]  /*bf70*/  ISETP.GT.AND P4, PT, R0, RZ, P1 ;  /* 0x000000ff0000720c */ /* 0x000fe20000f84270 */
[----:B------:R-:W-:Y:S01]  /*bf80*/  FMUL R12, R12, UR16 ;  /* 0x000000100c0c7c20 */ /* 0x000fe20008400000 */
[----:B------:R-:W-:Y:S01]  /*bf90*/  IADD3.X R9, R11, R13, R9, P2, !PT ;  /* 0x0000000d0b097210 */ /* 0x000fe200017fe409 */
[----:B------:R-:W-:Y:S01]  /*bfa0*/  @P3 IMAD.MOV.U32 R11, RZ, RZ, R7 ;  /* 0x000000ffff0b3224 */ /* 0x000fe200078e0007 */
[----:B------:R-:W-:Y:S01]  /*bfb0*/  LEA R8, P2, R10, UR22, 0x1 ;  /* 0x000000160a087c11 */ /* 0x000fe2000f8408ff */
[----:B------:R-:W-:-:S03]  /*bfc0*/  FFMA R12, R25, UR13, R12 ;  /* 0x0000000d190c7c23 */ /* 0x000fc6000800000c */
[----:B------:R-:W-:Y:S01]  /*bfd0*/  LEA.HI.X R9, R10, UR23, R9, 0x1, P2 ;  /* 0x000000170a097c11 */ /* 0x000fe200090f0c09 */
[----:B------:R-:W-:Y:S01]  /*bfe0*/  @P3 IMAD.MOV.U32 R10, RZ, RZ, R2 ;  /* 0x000000ffff0a3224 */ /* 0x000fe200078e0002 */
[----:B------:R-:W-:-:S05]  /*bff0*/  F2FP.BF16.F32.PACK_AB R12, RZ, R12 ;  /* 0x0000000cff0c723e */ /* 0x000fca00000010ff */
[----:B------:R0:W-:Y:S01]  /*c000*/  @P3 STG.E.U16 desc[UR14][R10.64+0x2], R12 ;  /* 0x0000020c0a003986 */ /* 0x0001e2000c10150e */
[----:B------:R-:W-:Y:S05]  /*c010*/  @!P4 BRA `(.L_x_402) ;  /* 0x000000000004c947 */ /* 0x000fea0003800000 */
[----:B------:R2:W5:Y:S02]  /*c020*/  LDG.E.LTC128B.U16 R15, desc[UR14][R8.64] ;  /* 0x0000000e080f7981 */ /* 0x000564000c1e1520 */
.L_x_402:
[----:B------:R-:W-:Y:S05]  /*c030*/  BSYNC B0 ;  /* 0x0000000000007941 */ /* 0x000fea0003800000 */
.L_x_401:
[----:B0----5:R-:W-:Y:S01]  /*c040*/  IMAD.U32 R10, R15, 0x10000, RZ ;  /* 0x000100000f0a7824 */ /* 0x021fe200078e00ff */
[----:B------:R-:W-:Y:S01]  /*c050*/  ISETP.GT.AND P3, PT, R0, 0x1, P1 ;  /* 0x000000010000780c */ /* 0x000fe20000f64270 */
[----:B------:R-:W-:Y:S02]  /*c060*/  BSSY B0, `(.L_x_403) ;  /* 0x0000009000007945 */ /* 0x000fe40003800000 */
[----:B------:R-:W-:Y:S01]  /*c070*/  FMUL R11, R10, UR16 ;  /* 0x000000100a0b7c20 */ /* 0x000fe20008400000 */
[----:B------:R-:W-:-:S03]  /*c080*/  IADD3 R10, P2, R2, UR8, RZ ;  /* 0x00000008020a7c10 */ /* 0x000fc6000ff5e0ff */
[----:B------:R-:W-:-:S05]  /*c090*/  FFMA R11, R26, UR13, R11 ;  /* 0x0000000d1a0b7c23 */ /* 0x000fca000800000b */
[----:B------:R-:W-:Y:S02]  /*c0a0*/  F2FP.BF16.F32.PACK_AB R12, RZ, R11 ;  /* 0x0000000bff0c723e */ /* 0x000fe400000010ff */
[----:B------:R-:W-:-:S05]  /*c0b0*/  IADD3.X R11, R7, UR5, RZ, P2, !PT ;  /* 0x00000005070b7c10 */ /* 0x000fca00097fe4ff */
[----:B------:R0:W-:Y:S01]  /*c0c0*/  @P4 STG.E.U16 desc[UR14][R10.64], R12 ;  /* 0x0000000c0a004986 */ /* 0x0001e2000c10150e */
[----:B------:R-:W-:Y:S05]  /*c0d0*/  @!P3 BRA `(.L_x_404) ;  /* 0x000000000004b947 */ /* 0x000fea0003800000 */
[----:B------:R3:W5:Y:S02]  /*c0e0*/  LDG.E.LTC128B.U16 R15, desc[UR14][R8.64+0x2] ;  /* 0x0000020e080f7981 */ /* 0x000764000c1e1520 */
.L_x_404:
[----:B------:R-:W-:Y:S05]  /*c0f0*/  BSYNC B0 ;  /* 0x0000000000007941 */ /* 0x000fea0003800000 */
.L_x_403:
        /* <DEDUP_REMOVED lines=9> */
.L_x_406:
[----:B------:R-:W-:Y:S05]  /*c190*/  BSYNC B0 ;  /* 0x0000000000007941 */ /* 0x000fea0003800000 */
.L_x_405:
[----:B0----5:R-:W-:Y:S01]  /*c1a0*/  IMAD.U32 R12, R15, 0x10000, RZ ;  /* 0x000100000f0c7824 */ /* 0x021fe200078e00ff */
[----:B------:R-:W-:Y:S01]  /*c1b0*/  ISETP.GT.AND P3, PT, R0, 0x9, P0 ;  /* 0x000000090000780c */ /* 0x000fe20000764270 */
[----:B------:R-:W-:Y:S02]  /*c1c0*/  BSSY B0, `(.L_x_407) ;  /* 0x000000a000007945 */ /* 0x000fe40003800000 */
        /* <DEDUP_REMOVED lines=9> */
.L_x_408:
[----:B------:R-:W-:Y:S05]  /*c260*/  BSYNC B0 ;  /* 0x0000000000007941 */ /* 0x000fea0003800000 */
.L_x_407:
[----:B0----5:R-:W-:Y:S01]  /*c270*/  IMAD.U32 R12, R15, 0x10000, RZ ;  /* 0x000100000f0c7824 */ /* 0x021fe200078e00ff */
[----:B------:R-:W-:Y:S01]  /*c280*/  ISETP.GT.AND P4, PT, R0, 0x8, P1 ;  /* 0x000000080000780c */ /* 0x000fe20000f84270 */
[----:B------:R-:W-:Y:S01]  /*c290*/  @P3 IMAD.MOV.U32 R13, RZ, RZ, R7 ;  /* 0x000000ffff0d3224 */ /* 0x000fe200078e0007 */
[----:B------:R-:W-:Y:S01]  /*c2a0*/  BSSY B0, `(.L_x_409) ;  /* 0x0000009000007945 */ /* 0x000fe20003800000 */
[----:B------:R-:W-:-:S04]  /*c2b0*/  FMUL R12, R12, UR16 ;  /* 0x000000100c0c7c20 */ /* 0x000fc80008400000 */
[----:B------:R-:W-:-:S05]  /*c2c0*/  FFMA R12, R29, UR13, R12 ;  /* 0x0000000d1d0c7c23 */ /* 0x000fca000800000c */
[----:B------:R-:W-:-:S04]  /*c2d0*/  F2FP.BF16.F32.PACK_AB R12, RZ, R12 ;  /* 0x0000000cff0c723e */ /* 0x000fc800000010ff */
[----:B------:R-:W-:Y:S01]  /*c2e0*/  PRMT R14, R12, 0x7610, R14 ;  /* 0x000076100c0e7816 */ /* 0x000fe2000000000e */
[----:B------:R-:W-:-:S05]  /*c2f0*/  @P3 IMAD.MOV.U32 R12, RZ, RZ, R2 ;  /* 0x000000ffff0c3224 */ /* 0x000fca00078e0002 */
[----:B------:R0:W-:Y:S01]  /*c300*/  @P3 STG.E.U16 desc[UR14][R12.64+0x12], R14 ;  /* 0x0000120e0c003986 */ /* 0x0001e2000c10150e */
[----:B------:R-:W-:Y:S05]  /*c310*/  @!P4 BRA `(.L_x_410) ;  /* 0x000000000004c947 */ /* 0x000fea0003800000 */
[----:B------:R0:W5:Y:S02]  /*c320*/  LDG.E.LTC128B.U16 R15, desc[UR14][R8.64+0x10] ;  /* 0x0000100e080f7981 */ /* 0x000164000c1e1520 */
.L_x_410:
[----:B------:R-:W-:Y:S05]  /*c330*/  BSYNC B0 ;  /* 0x0000000000007941 */ /* 0x000fea0003800000 */
.L_x_409:
        /* <DEDUP_REMOVED lines=9> */
.L_x_412:
[----:B------:R-:W-:Y:S05]  /*c3d0*/  BSYNC B0 ;  /* 0x0000000000007941 */ /* 0x000fea0003800000 */
.L_x_411:
        /* <DEDUP_REMOVED lines=9> */
.L_x_414:
[----:B------:R-:W-:Y:S05]  /*c470*/  BSYNC B0 ;  /* 0x0000000000007941 */ /* 0x000fea0003800000 */
.L_x_413:
        /* <DEDUP_REMOVED lines=12> */
.L_x_416:
[----:B------:R-:W-:Y:S05]  /*c540*/  BSYNC B0 ;  /* 0x0000000000007941 */ /* 0x000fea0003800000 */
.L_x_415:
[----:B0----5:R-:W-:Y:S01]  /*c550*/  IMAD.U32 R12, R15, 0x10000, RZ ;  /* 0x000100000f0c7824 */ /* 0x021fe200078e00ff */
[----:B------:R-:W-:Y:S01]  /*c560*/  ISETP.GT.AND P4, PT, R0, 0x10, P1 ;  /* 0x000000100000780c */ /* 0x000fe20000f84270 */
[----:B------:R-:W-:Y:S01]  /*c570*/  @P3 IMAD.MOV.U32 R13, RZ, RZ, R7 ;  /* 0x000000ffff0d3224 */ /* 0x000fe200078e0007 */
[----:B------:R-:W-:Y:S01]  /*c580*/  BSSY B0, `(.L_x_417) ;  /* 0x0000009000007945 */ /* 0x000fe20003800000 */
[----:B------:R-:W-:-:S04]  /*c590*/  FMUL R12, R12, UR16 ;  /* 0x000000100c0c7c20 */ /* 0x000fc80008400000 */
[----:B------:R-:W-:-:S05]  /*c5a0*/  FFMA R12, R33, UR13, R12 ;  /* 0x0000000d210c7c23 */ /* 0x000fca000800000c */
[----:B------:R-:W-:-:S04]  /*c5b0*/  F2FP.BF16.F32.PACK_AB R12, RZ, R12 ;  /* 0x0000000cff0c723e */ /* 0x000fc800000010ff */
[----:B------:R-:W-:Y:S02]  /*c5c0*/  PRMT R14, R12, 0x7610, R14 ;  /* 0x000076100c0e7816 */ /* 0x000fe4000000000e */
[----:B------:R-:W-:-:S05]  /*c5d0*/  @P3 MOV R12, R2 ;  /* 0x00000002000c3202 */ /* 0x000fca0000000f00 */
[----:B------:R0:W-:Y:S01]  /*c5e0*/  @P3 STG.E.U16 desc[UR14][R12.64+0x22], R14 ;  /* 0x0000220e0c003986 */ /* 0x0001e2000c10150e */
[----:B------:R-:W-:Y:S05]  /*c5f0*/  @!P4 BRA `(.L_x_418) ;  /* 0x000000000004c947 */ /* 0x000fea0003800000 */
[----:B------:R0:W5:Y:S02]  /*c600*/  LDG.E.LTC128B.U16 R15, desc[UR14][R8.64+0x20] ;  /* 0x0000200e080f7981 */ /* 0x000164000c1e1520 */
.L_x_418:
[----:B------:R-:W-:Y:S05]  /*c610*/  BSYNC B0 ;  /* 0x0000000000007941 */ /* 0x000fea0003800000 */
.L_x_417:
        /* <DEDUP_REMOVED lines=9> */
.L_x_420:
[----:B------:R-:W-:Y:S05]  /*c6b0*/  BSYNC B0 ;  /* 0x0000000000007941 */ /* 0x000fea0003800000 */
.L_x_419:
        /* <DEDUP_REMOVED lines=9> */
.L_x_422:
[----:B------:R-:W-:Y:S05]  /*c750*/  BSYNC B0 ;  /* 0x0000000000007941 */ /* 0x000fea0003800000 */
.L_x_421:
        /* <DEDUP_REMOVED lines=12> */
.L_x_424:
[----:B------:R-:W-:Y:S05]  /*c820*/  BSYNC B0 ;  /* 0x0000000000007941 */ /* 0x000fea0003800000 */
.L_x_423:
        /* <DEDUP_REMOVED lines=12> */
.L_x_426:
[----:B------:R-:W-:Y:S05]  /*c8f0*/  BSYNC B0 ;  /* 0x0000000000007941 */ /* 0x000fea0003800000 */
.L_x_425:
        /* <DEDUP_REMOVED lines=9> */
.L_x_428:
[----:B------:R-:W-:Y:S05]  /*c990*/  BSYNC B0 ;  /* 0x0000000000007941 */ /* 0x000fea0003800000 */
.L_x_427:
        /* <DEDUP_REMOVED lines=9> */
.L_x_430:
[----:B------:R-:W-:Y:S05]  /*ca30*/  BSYNC B0 ;  /* 0x0000000000007941 */ /* 0x000fea0003800000 */
.L_x_429:
[----:B0----5:R-:W-:Y:S01]  /*ca40*/  IMAD.U32 R12, R15, 0x10000, RZ ;  /* 0x000100000f0c7824 */ /* 0x021fe200078e00ff */
[----:B------:R-:W-:Y:S01]  /*ca50*/  ISETP.GT.AND P3, PT, R0, 0x21, P0 ;  /* 0x000000210000780c */ /* 0x000fe20000764270 */
[----:B------:R-:W-:Y:S02]  /*ca60*/  BSSY B0, `(.L_x_431) ;  /* 0x000000a000007945 */ /* 0x000fe40003800000 */
        /* <DEDUP_REMOVED lines=9> */
.L_x_432:
[----:B------:R-:W-:Y:S05]  /*cb00*/  BSYNC B0 ;  /* 0x0000000000007941 */ /* 0x000fea0003800000 */
.L_x_431:
        /* <DEDUP_REMOVED lines=12> */
.L_x_434:
[----:B------:R-:W-:Y:S05]  /*cbd0*/  BSYNC B0 ;  /* 0x0000000000007941 */ /* 0x000fea0003800000 */
.L_x_433:
        /* <DEDUP_REMOVED lines=9> */
.L_x_436:
[----:B------:R-:W-:Y:S05]  /*cc70*/  BSYNC B0 ;  /* 0x0000000000007941 */ /* 0x000fea0003800000 */
.L_x_435:
        /* <DEDUP_REMOVED lines=9> */
.L_x_438:
[----:B------:R-:W-:Y:S05]  /*cd10*/  BSYNC B0 ;  /* 0x0000000000007941 */ /* 0x000fea0003800000 */
.L_x_437:
        /* <DEDUP_REMOVED lines=12> */
.L_x_440:
[----:B------:R-:W-:Y:S05]  /*cde0*/  BSYNC B0 ;  /* 0x0000000000007941 */ /* 0x000fea0003800000 */
.L_x_439:
        /* <DEDUP_REMOVED lines=12> */
.L_x_442:
[----:B------:R-:W-:Y:S05]  /*ceb0*/  BSYNC B0 ;  /* 0x0000000000007941 */ /* 0x000fea0003800000 */
.L_x_441:
        /* <DEDUP_REMOVED lines=9> */
.L_x_444:
[----:B------:R-:W-:Y:S05]  /*cf50*/  BSYNC B0 ;  /* 0x0000000000007941 */ /* 0x000fea0003800000 */
.L_x_443:
        /* <DEDUP_REMOVED lines=9> */
.L_x_446:
[----:B------:R-:W-:Y:S05]  /*cff0*/  BSYNC B0 ;  /* 0x0000000000007941 */ /* 0x000fea0003800000 */
.L_x_445:
        /* <DEDUP_REMOVED lines=12> */
.L_x_448:
[----:B------:R-:W-:Y:S05]  /*d0c0*/  BSYNC B0 ;  /* 0x0000000000007941 */ /* 0x000fea0003800000 */
.L_x_447:
        /* <DEDUP_REMOVED lines=12> */
.L_x_450:
[----:B------:R-:W-:Y:S05]  /*d190*/  BSYNC B0 ;  /* 0x0000000000007941 */ /* 0x000fea0003800000 */
.L_x_449:
[----:B-----5:R-:W-:Y:S01]  /*d1a0*/  IMAD.U32 R11, R15, 0x10000, RZ ;  /* 0x000100000f0b7824 */ /* 0x020fe200078e00ff */
[----:B------:R-:W-:Y:S01]  /*d1b0*/  ISETP.GT.AND P3, PT, R0, 0x31, P1 ;  /* 0x000000310000780c */ /* 0x000fe20000f64270 */
[----:B------:R-:W-:Y:S02]  /*d1c0*/  BSSY B0, `(.L_x_451) ;  /* 0x0000008000007945 */ /* 0x000fe40003800000 */
[----:B------:R-:W-:-:S04]  /*d1d0*/  FMUL R11, R11, UR16 ;  /* 0x000000100b0b7c20 */ /* 0x000fc80008400000 */
[----:B------:R-:W-:-:S05]  /*d1e0*/  FFMA R11, R50, UR13, R11 ;  /* 0x0000000d320b7c23 */ /* 0x000fca000800000b */
[----:B0-----:R-:W-:Y:S02]  /*d1f0*/  F2FP.BF16.F32.PACK_AB R12, RZ, R11 ;  /* 0x0000000bff0c723e */ /* 0x001fe400000010ff */
[----:B------:R-:W-:-:S05]  /*d200*/  IADD3.X R11, R7, UR5, RZ, P2, !PT ;  /* 0x00000005070b7c10 */ /* 0x000fca00097fe4ff */
[----:B------:R0:W-:Y:S01]  /*d210*/  @P4 STG.E.U16 desc[UR14][R10.64+0x60], R12 ;  /* 0x0000600c0a004986 */ /* 0x0001e2000c10150e */
[----:B------:R-:W-:Y:S05]  /*d220*/  @!P3 BRA `(.L_x_452) ;  /* 0x000000000004b947 */ /* 0x000fea0003800000 */
[----:B------:R0:W5:Y:S02]  /*d230*/  LDG.E.LTC128B.U16 R15, desc[UR14][R8.64+0x62] ;  /* 0x0000620e080f7981 */ /* 0x000164000c1e1520 */
.L_x_452:
[----:B------:R-:W-:Y:S05]  /*d240*/  BSYNC B0 ;  /* 0x0000000000007941 */ /* 0x000fea0003800000 */
.L_x_451:
[----:B0----5:R-:W-:Y:S01]  /*d250*/  IMAD.U32 R12, R15, 0x10000, RZ ;  /* 0x000100000f0c7824 */ /* 0x021fe200078e00ff */
[----:B------:R-:W-:Y:S01]  /*d260*/  ISETP.GT.AND P2, PT, R0, 0x38, P0 ;  /* 0x000000380000780c */ /* 0x000fe20000744270 */
[----:B------:R-:W-:Y:S02]  /*d270*/  BSSY B0, `(.L_x_453) ;  /* 0x000000a000007945 */ /* 0x000fe40003800000 */
        /* <DEDUP_REMOVED lines=9> */
.L_x_454:
[----:B------:R-:W-:Y:S05]  /*d310*/  BSYNC B0 ;  /* 0x0000000000007941 */ /* 0x000fea0003800000 */
.L_x_453:
        /* <DEDUP_REMOVED lines=12> */
.L_x_456:
[----:B------:R-:W-:Y:S05]  /*d3e0*/  BSYNC B0 ;  /* 0x0000000000007941 */ /* 0x000fea0003800000 */
.L_x_455:
        /* <DEDUP_REMOVED lines=12> */
.L_x_458:
[----:B------:R-:W-:Y:S05]  /*d4b0*/  BSYNC B0 ;  /* 0x0000000000007941 */ /* 0x000fea0003800000 */
.L_x_457:
[----:B0----5:R-:W-:Y:S01]  /*d4c0*/  IMAD.U32 R12, R15, 0x10000, RZ ;  /* 0x000100000f0c7824 */ /* 0x021fe200078e00ff */
[----:B------:R-:W-:Y:S01]  /*d4d0*/  ISETP.GT.AND P3, PT, R0, 0x39, P1 ;  /* 0x000000390000780c */ /* 0x000fe20000f64270 */
[----:B------:R-:W-:Y:S02]  /*d4e0*/  BSSY B0, `(.L_x_459) ;  /* 0x000000a000007945 */ /* 0x000fe40003800000 */
[----:B------:R-:W-:Y:S01]  /*d4f0*/  FMUL R13, R12, UR16 ;  /* 0x000000100c0d7c20 */ /* 0x000fe20008400000 */
[----:B------:R-:W-:-:S03]  /*d500*/  VIADD R12, R2, UR8 ;  /* 0x00000008020c7c36 */ /* 0x000fc60008000000 */
[----:B------:R-:W-:-:S05]  /*d510*/  FFMA R13, R54, UR13, R13 ;  /* 0x0000000d360d7c23 */ /* 0x000fca000800000d */
[----:B------:R-:W-:-:S04]  /*d520*/  F2FP.BF16.F32.PACK_AB R13, RZ, R13 ;  /* 0x0000000dff0d723e */ /* 0x000fc800000010ff */
[----:B------:R-:W-:Y:S01]  /*d530*/  PRMT R14, R13, 0x7610, R14 ;  /* 0x000076100d0e7816 */ /* 0x000fe2000000000e */
[----:B------:R-:W-:-:S05]  /*d540*/  @P2 IMAD.MOV.U32 R13, RZ, RZ, R11 ;  /* 0x000000ffff0d2224 */ /* 0x000fca00078e000b */
[----:B------:R0:W-:Y:S01]  /*d550*/  @P2 STG.E.U16 desc[UR14][R12.64+0x70], R14 ;  /* 0x0000700e0c002986 */ /* 0x0001e2000c10150e */
[----:B------:R-:W-:Y:S05]  /*d560*/  @!P3 BRA `(.L_x_460) ;  /* 0x000000000004b947 */ /* 0x000fea0003800000 */
[----:B------:R0:W5:Y:S02]  /*d570*/  LDG.E.LTC128B.U16 R15, desc[UR14][R8.64+0x72] ;  /* 0x0000720e080f7981 */ /* 0x000164000c1e1520 */
.L_x_460:
[----:B------:R-:W-:Y:S05]  /*d580*/  BSYNC B0 ;  /* 0x0000000000007941 */ /* 0x000fea0003800000 */
.L_x_459:
        /* <DEDUP_REMOVED lines=12> */
.L_x_462:
[----:B------:R-:W-:Y:S05]  /*d650*/  BSYNC B0 ;  /* 0x0000000000007941 */ /* 0x000fea0003800000 */
.L_x_461:
[----:B0----5:R-:W-:Y:S01]  /*d660*/  IMAD.U32 R12, R15, 0x10000, RZ ;  /* 0x000100000f0c7824 */ /* 0x021fe200078e00ff */
[----:B------:R-:W-:Y:S01]  /*d670*/  ISETP.GT.AND P3, PT, R0, 0x41, P0 ;  /* 0x000000410000780c */ /* 0x000fe20000764270 */
[----:B------:R-:W-:Y:S02]  /*d680*/  BSSY B0, `(.L_x_463) ;  /* 0x000000a000007945 */ /* 0x000fe40003800000 */
[----:B------:R-:W-:Y:S01]  /*d690*/  FMUL R13, R12, UR16 ;  /* 0x000000100c0d7c20 */ /* 0x000fe20008400000 */
[----:B------:R-:W-:-:S03]  /*d6a0*/  @P2 IMAD.MOV.U32 R12, RZ, RZ, R2 ;  /* 0x000000ffff0c2224 */ /* 0x000fc600078e0002 */
[----:B------:R-:W-:-:S05]  /*d6b0*/  FFMA R13, R56, UR13, R13 ;  /* 0x0000000d380d7c23 */ /* 0x000fca000800000d */
[----:B------:R-:W-:-:S04]  /*d6c0*/  F2FP.BF16.F32.PACK_AB R13, RZ, R13 ;  /* 0x0000000dff0d723e */ /* 0x000fc800000010ff */
[----:B------:R-:W-:Y:S02]  /*d6d0*/  PRMT R14, R13, 0x7610, R14 ;  /* 0x000076100d0e7816 */ /* 0x000fe4000000000e */
[----:B------:R-:W-:-:S05]  /*d6e0*/  @P2 MOV R13, R7 ;  /* 0x00000007000d2202 */ /* 0x000fca0000000f00 */
[----:B------:R0:W-:Y:S01]  /*d6f0*/  @P2 STG.E.U16 desc[UR14][R12.64+0x80], R14 ;  /* 0x0000800e0c002986 */ /* 0x0001e2000c10150e */
[----:B------:R-:W-:Y:S05]  /*d700*/  @!P3 BRA `(.L_x_464) ;  /* 0x000000000004b947 */ /* 0x000fea0003800000 */
[----:B------:R0:W5:Y:S02]  /*d710*/  LDG.E.LTC128B.U16 R15, desc[UR14][R4.64+0x82] ;  /* 0x0000820e040f7981 */ /* 0x000164000c1e1520 */
.L_x_464:
[----:B------:R-:W-:Y:S05]  /*d720*/  BSYNC B0 ;  /* 0x0000000000007941 */ /* 0x000fea0003800000 */
.L_x_463:
        /* <DEDUP_REMOVED lines=12> */
.L_x_466:
[----:B------:R-:W-:Y:S05]  /*d7f0*/  BSYNC B0 ;  /* 0x0000000000007941 */ /* 0x000fea0003800000 */
.L_x_465:
        /* <DEDUP_REMOVED lines=12> */
.L_x_468:
[----:B------:R-:W-:Y:S05]  /*d8c0*/  BSYNC B0 ;  /* 0x0000000000007941 */ /* 0x000fea0003800000 */
.L_x_467:
        /* <DEDUP_REMOVED lines=12> */
.L_x_470:
[----:B------:R-:W-:Y:S05]  /*d990*/  BSYNC B0 ;  /* 0x0000000000007941 */ /* 0x000fea0003800000 */
.L_x_469:
        /* <DEDUP_REMOVED lines=12> */
.L_x_472:
[----:B------:R-:W-:Y:S05]  /*da60*/  BSYNC B0 ;  /* 0x0000000000007941 */ /* 0x000fea0003800000 */
.L_x_471:
[----:B0----5:R-:W-:Y:S01]  /*da70*/  SHF.L.U32 R12, R15, 0x10, RZ ;  /* 0x000000100f0c7819 */ /* 0x021fe200000006ff */
[----:B------:R-:W-:Y:S01]  /*da80*/  @P3 IMAD.MOV.U32 R13, RZ, RZ, R7 ;  /* 0x000000ffff0d3224 */ /* 0x000fe200078e0007 */
[----:B------:R-:W-:Y:S01]  /*da90*/  ISETP.GT.AND P2, PT, R0, 0x48, P1 ;  /* 0x000000480000780c */ /* 0x000fe20000f44270 */
[----:B------:R-:W-:Y:S02]  /*daa0*/  BSSY B0, `(.L_x_473) ;  /* 0x0000009000007945 */ /* 0x000fe40003800000 */
        /* <DEDUP_REMOVED lines=8> */
.L_x_474:
[----:B------:R-:W-:Y:S05]  /*db30*/  BSYNC B0 ;  /* 0x0000000000007941 */ /* 0x000fea0003800000 */
.L_x_473:
        /* <DEDUP_REMOVED lines=12> */
.L_x_476:
[----:B------:R-:W-:Y:S05]  /*dc00*/  BSYNC B0 ;  /* 0x0000000000007941 */ /* 0x000fea0003800000 */
.L_x_475:
        /* <DEDUP_REMOVED lines=12> */
.L_x_478:
[----:B------:R-:W-:Y:S05]  /*dcd0*/  BSYNC B0 ;  /* 0x0000000000007941 */ /* 0x000fea0003800000 */
.L_x_477:
        /* <DEDUP_REMOVED lines=12> */
.L_x_480:
[----:B------:R-:W-:Y:S05]  /*dda0*/  BSYNC B0 ;  /* 0x0000000000007941 */ /* 0x000fea0003800000 */
.L_x_479:
        /* <DEDUP_REMOVED lines=12> */
.L_x_482:
[----:B------:R-:W-:Y:S05]  /*de70*/  BSYNC B0 ;  /* 0x0000000000007941 */ /* 0x000fea0003800000 */
.L_x_481:
        /* <DEDUP_REMOVED lines=12> */
.L_x_484:
[----:B------:R-:W-:Y:S05]  /*df40*/  BSYNC B0 ;  /* 0x0000000000007941 */ /* 0x000fea0003800000 */
.L_x_483:
        /* <DEDUP_REMOVED lines=12> */
.L_x_486:
[----:B------:R-:W-:Y:S05]  /*e010*/  BSYNC B0 ;  /* 0x0000000000007941 */ /* 0x000fea0003800000 */
.L_x_485:
        /* <DEDUP_REMOVED lines=12> */
.L_x_488:
[----:B------:R-:W-:Y:S05]  /*e0e0*/  BSYNC B0 ;  /* 0x0000000000007941 */ /* 0x000fea0003800000 */
.L_x_487:
[----:B0----5:R-:W-:Y:S01]  /*e0f0*/  IMAD.U32 R12, R15, 0x10000, RZ ;  /* 0x000100000f0c7824 */ /* 0x021fe200078e00ff */
[----:B------:R-:W-:Y:S01]  /*e100*/  @P3 MOV R13, R7 ;  /* 0x00000007000d3202 */ /* 0x000fe20000000f00 */
[----:B------:R-:W-:Y:S01]  /*e110*/  BSSY B0, `(.L_x_489) ;  /* 0x000000a000007945 */ /* 0x000fe20003800000 */
[----:B------:R-:W-:Y:S01]  /*e120*/  ISETP.GT.AND P2, PT, R0, 0x58, P1 ;  /* 0x000000580000780c */ /* 0x000fe20000f44270 */
        /* <DEDUP_REMOVED lines=8> */
.L_x_490:
[----:B------:R-:W-:Y:S05]  /*e1b0*/  BSYNC B0 ;  /* 0x0000000000007941 */ /* 0x000fea0003800000 */
.L_x_489:
        /* <DEDUP_REMOVED lines=12> */
.L_x_492:
[----:B------:R-:W-:Y:S05]  /*e280*/  BSYNC B0 ;  /* 0x0000000000007941 */ /* 0x000fea0003800000 */
.L_x_491:
        /* <DEDUP_REMOVED lines=12> */
.L_x_494:
[----:B------:R-:W-:Y:S05]  /*e350*/  BSYNC B0 ;  /* 0x0000000000007941 */ /* 0x000fea0003800000 */
.L_x_493:
        /* <DEDUP_REMOVED lines=12> */
.L_x_496:
[----:B------:R-:W-:Y:S05]  /*e420*/  BSYNC B0 ;  /* 0x0000000000007941 */ /* 0x000fea0003800000 */
.L_x_495:
        /* <DEDUP_REMOVED lines=12> */
.L_x_498:
[----:B------:R-:W-:Y:S05]  /*e4f0*/  BSYNC B0 ;  /* 0x0000000000007941 */ /* 0x000fea0003800000 */
.L_x_497:
[----:B0----5:R-:W-:Y:S01]  /*e500*/  SHF.L.U32 R12, R15, 0x10, RZ ;  /* 0x000000100f0c7819 */ /* 0x021fe200000006ff */
[----:B------:R-:W-:Y:S01]  /*e510*/  BSSY B0, `(.L_x_499) ;  /* 0x000000b000007945 */ /* 0x000fe20003800000 */
[----:B------:R-:W-:-:S03]  /*e520*/  ISETP.GT.AND P3, PT, R0, 0x61, P1 ;  /* 0x000000610000780c */ /* 0x000fc60000f64270 */
        /* <DEDUP_REMOVED lines=9> */
.L_x_500:
[----:B------:R-:W-:Y:S05]  /*e5c0*/  BSYNC B0 ;  /* 0x0000000000007941 */ /* 0x000fea0003800000 */
.L_x_499:
        /* <DEDUP_REMOVED lines=12> */
.L_x_502:
[----:B------:R-:W-:Y:S05]  /*e690*/  BSYNC B0 ;  /* 0x0000000000007941 */ /* 0x000fea0003800000 */
.L_x_501:
        /* <DEDUP_REMOVED lines=12> */
.L_x_504:
[----:B------:R-:W-:Y:S05]  /*e760*/  BSYNC B0 ;  /* 0x0000000000007941 */ /* 0x000fea0003800000 */
.L_x_503:
        /* <DEDUP_REMOVED lines=12> */
.L_x_506:
[----:B------:R-:W-:Y:S05]  /*e830*/  BSYNC B0 ;  /* 0x0000000000007941 */ /* 0x000fea0003800000 */
.L_x_505:
[----:B0----5:R-:W-:Y:S01]  /*e840*/  IMAD.U32 R12, R15, 0x10000, RZ ;  /* 0x000100000f0c7824 */ /* 0x021fe200078e00ff */
[----:B------:R-:W-:Y:S01]  /*e850*/  ISETP.GT.AND P3, PT, R0, 0x69, P1 ;  /* 0x000000690000780c */ /* 0x000fe20000f64270 */
[----:B------:R-:W-:Y:S02]  /*e860*/  BSSY B0, `(.L_x_507) ;  /* 0x000000a000007945 */ /* 0x000fe40003800000 */
[----:B------:R-:W-:Y:S01]  /*e870*/  FMUL R13, R12, UR16 ;  /* 0x000000100c0d7c20 */ /* 0x000fe20008400000 */
[----:B------:R-:W-:-:S03]  /*e880*/  IADD3 R12, R2, UR8, RZ ;  /* 0x00000008020c7c10 */ /* 0x000fc6000fffe0ff */
[----:B------:R-:W-:-:S05]  /*e890*/  FFMA R13, R78, UR13, R13 ;  /* 0x0000000d4e0d7c23 */ /* 0x000fca000800000d */
[----:B------:R-:W-:-:S04]  /*e8a0*/  F2FP.BF16.F32.PACK_AB R13, RZ, R13 ;  /* 0x0000000dff0d723e */ /* 0x000fc800000010ff */
[----:B------:R-:W-:Y:S01]  /*e8b0*/  PRMT R14, R13, 0x7610, R14 ;  /* 0x000076100d0e7816 */ /* 0x000fe2000000000e */
[----:B------:R-:W-:-:S05]  /*e8c0*/  @P2 IMAD.MOV.U32 R13, RZ, RZ, R11 ;  /* 0x000000ffff0d2224 */ /* 0x000fca00078e000b */
[----:B------:R0:W-:Y:S01]  /*e8d0*/  @P2 STG.E.U16 desc[UR14][R12.64+0xd0], R14 ;  /* 0x0000d00e0c002986 */ /* 0x0001e2000c10150e */
[----:B------:R-:W-:Y:S05]  /*e8e0*/  @!P3 BRA `(.L_x_508) ;  /* 0x000000000004b947 */ /* 0x000fea0003800000 */
[----:B------:R0:W5:Y:S02]  /*e8f0*/  LDG.E.LTC128B.U16 R15, desc[UR14][R8.64+0xd2] ;  /* 0x0000d20e080f7981 */ /* 0x000164000c1e1520 */
.L_x_508:
[----:B------:R-:W-:Y:S05]  /*e900*/  BSYNC B0 ;  /* 0x0000000000007941 */ /* 0x000fea0003800000 */
.L_x_507:
        /* <DEDUP_REMOVED lines=12> */
.L_x_510:
[----:B------:R-:W-:Y:S05]  /*e9d0*/  BSYNC B0 ;  /* 0x0000000000007941 */ /* 0x000fea0003800000 */
.L_x_509:
        /* <DEDUP_REMOVED lines=12> */
.L_x_512:
[----:B------:R-:W-:Y:S05]  /*eaa0*/  BSYNC B0 ;  /* 0x0000000000007941 */ /* 0x000fea0003800000 */
.L_x_511:
        /* <DEDUP_REMOVED lines=12> */
.L_x_514:
[----:B------:R-:W-:Y:S05]  /*eb70*/  BSYNC B0 ;  /* 0x0000000000007941 */ /* 0x000fea0003800000 */
.L_x_513:
[----:B0----5:R-:W-:Y:S01]  /*eb80*/  IMAD.U32 R12, R15, 0x10000, RZ ;  /* 0x000100000f0c7824 */ /* 0x021fe200078e00ff */
[----:B------:R-:W-:Y:S01]  /*eb90*/  ISETP.GT.AND P3, PT, R0, 0x71, P1 ;  /* 0x000000710000780c */ /* 0x000fe20000f64270 */
[----:B------:R-:W-:Y:S02]  /*eba0*/  BSSY B0, `(.L_x_515) ;  /* 0x000000a000007945 */ /* 0x000fe40003800000 */
[----:B------:R-:W-:Y:S01]  /*ebb0*/  FMUL R13, R12, UR16 ;  /* 0x000000100c0d7c20 */ /* 0x000fe20008400000 */
[----:B------:R-:W-:-:S03]  /*ebc0*/  VIADD R12, R2, UR8 ;  /* 0x00000008020c7c36 */ /* 0x000fc60008000000 */
[----:B------:R-:W-:-:S05]  /*ebd0*/  FFMA R13, R82, UR13, R13 ;  /* 0x0000000d520d7c23 */ /* 0x000fca000800000d */
[----:B------:R-:W-:-:S04]  /*ebe0*/  F2FP.BF16.F32.PACK_AB R13, RZ, R13 ;  /* 0x0000000dff0d723e */ /* 0x000fc800000010ff */
[----:B------:R-:W-:Y:S02]  /*ebf0*/  PRMT R14, R13, 0x7610, R14 ;  /* 0x000076100d0e7816 */ /* 0x000fe4000000000e */
[----:B------:R-:W-:-:S05]  /*ec00*/  @P2 MOV R13, R11 ;  /* 0x0000000b000d2202 */ /* 0x000fca0000000f00 */
[----:B------:R0:W-:Y:S01]  /*ec10*/  @P2 STG.E.U16 desc[UR14][R12.64+0xe0], R14 ;  /* 0x0000e00e0c002986 */ /* 0x0001e2000c10150e */
[----:B------:R-:W-:Y:S05]  /*ec20*/  @!P3 BRA `(.L_x_516) ;  /* 0x000000000004b947 */ /* 0x000fea0003800000 */
[----:B------:R0:W5:Y:S02]  /*ec30*/  LDG.E.LTC128B.U16 R15, desc[UR14][R8.64+0xe2] ;  /* 0x0000e20e080f7981 */ /* 0x000164000c1e1520 */
.L_x_516:
[----:B------:R-:W-:Y:S05]  /*ec40*/  BSYNC B0 ;  /* 0x0000000000007941 */ /* 0x000fea0003800000 */
.L_x_515:
        /* <DEDUP_REMOVED lines=12> */
.L_x_518:
[----:B------:R-:W-:Y:S05]  /*ed10*/  BSYNC B0 ;  /* 0x0000000000007941 */ /* 0x000fea0003800000 */
.L_x_517:
        /* <DEDUP_REMOVED lines=12> */
.L_x_520:
[----:B------:R-:W-:Y:S05]  /*ede0*/  BSYNC B0 ;  /* 0x0000000000007941 */ /* 0x000fea0003800000 */
.L_x_519:
[----:B01--45:R-:W-:Y:S01]  /*edf0*/  IMAD.U32 R4, R15, 0x10000, RZ ;  /* 0x000100000f047824 */ /* 0x033fe200078e00ff */
[----:B------:R-:W-:Y:S01]  /*ee00*/  ISETP.GT.AND P2, PT, R0, 0x78, P1 ;  /* 0x000000780000780c */ /* 0x000fe20000f44270 */
[----:B------:R-:W-:Y:S01]  /*ee10*/  @P0 IMAD.MOV.U32 R6, RZ, RZ, R2 ;  /* 0x000000ffff060224 */ /* 0x000fe200078e0002 */
[----:B------:R-:W-:Y:S01]  /*ee20*/  BSSY B0, `(.L_x_521) ;  /* 0x0000007000007945 */ /* 0x000fe20003800000 */
[----:B------:R-:W-:-:S04]  /*ee30*/  FMUL R4, R4, UR16 ;  /* 0x0000001004047c20 */ /* 0x000fc80008400000 */
[----:B------:R-:W-:-:S05]  /*ee40*/  FFMA R4, R85, UR13, R4 ;  /* 0x0000000d55047c23 */ /* 0x000fca0008000004 */
[----:B------:R-:W-:-:S05]  /*ee50*/  F2FP.BF16.F32.PACK_AB R4, RZ, R4 ;  /* 0x00000004ff04723e */ /* 0x000fca00000010ff */
[----:B------:R0:W-:Y:S01]  /*ee60*/  @P0 STG.E.U16 desc[UR14][R6.64+0xf2], R4 ;  /* 0x0000f20406000986 */ /* 0x0001e2000c10150e */
[----:B------:R-:W-:Y:S05]  /*ee70*/  @!P2 BRA `(.L_x_522) ;  /* 0x000000000004a947 */ /* 0x000fea0003800000 */
[----:B------:R1:W5:Y:S02]  /*ee80*/  LDG.E.LTC128B.U16 R15, desc[UR14][R8.64+0xf0] ;  /* 0x0000f00e080f7981 */ /* 0x000364000c1e1520 */
.L_x_522:
[----:B------:R-:W-:Y:S05]  /*ee90*/  BSYNC B0 ;  /* 0x0000000000007941 */ /* 0x000fea0003800000 */
.L_x_521:
        /* <DEDUP_REMOVED lines=12> */
.L_x_524:
[----:B------:R-:W-:Y:S05]  /*ef60*/  BSYNC B0 ;  /* 0x0000000000007941 */ /* 0x000fea0003800000 */
.L_x_523:
[----:B-----5:R-:W-:Y:S01]  /*ef70*/  IMAD.U32 R15, R15, 0x10000, RZ ;  /* 0x000100000f0f7824 */ /* 0x020fe200078e00ff */
[----:B------:R-:W-:-:S03]  /*ef80*/  IADD3 R2, R2, UR8, RZ ;  /* 0x0000000802027c10 */ /* 0x000fc6000fffe0ff */
[----:B0-----:R-:W-:-:S04]  /*ef90*/  FMUL R0, R15, UR16 ;  /* 0x000000100f007c20 */ /* 0x001fc80008400000 */
[----:B------:R-:W-:Y:S01]  /*efa0*/  FFMA R0, R87, UR13, R0 ;  /* 0x0000000d57007c23 */ /* 0x000fe20008000000 */
[----:B------:R-:W-:Y:S06]  /*efb0*/  @!P1 EXIT ;  /* 0x000000000000994d */ /* 0x000fec0003800000 */
[----:B------:R-:W-:Y:S01]  /*efc0*/  F2FP.BF16.F32.PACK_AB R0, RZ, R0 ;  /* 0x00000000ff00723e */ /* 0x000fe200000010ff */
[----:B------:R-:W-:-:S05]  /*efd0*/  IMAD.MOV.U32 R3, RZ, RZ, R11 ;  /* 0x000000ffff037224 */ /* 0x000fca00078e000b */
[----:B------:R-:W-:Y:S01]  /*efe0*/  STG.E.U16 desc[UR14][R2.64+0xf2], R0 ;  /* 0x0000f20002007986 */ /* 0x000fe2000c10150e */
[----:B------:R-:W-:Y:S05]  /*eff0*/  EXIT ;  /* 0x000000000000794d */ /* 0x000fea0003800000 */
.L_x_22:
[----:B------:R-:W2:Y:S01]  /*f000*/  LDL.LU R7, [R1+0x8] ;  /* 0x0000080001077983 */ /* 0x000ea20000300800 */
[----:B------:R-:W-:-:S03]  /*f010*/  ULDC.64 UR6, c[0x0][0x650] ;  /* 0x0001940000067ab9 */ /* 0x000fc60000000a00 */
[----:B------:R-:W3:Y:S04]  /*f020*/  LDL.LU R6, [R1+0xc] ;  /* 0x00000c0001067983 */ /* 0x000ee80000300800 */
[----:B------:R-:W4:Y:S04]  /*f030*/  LDL.LU R8, [R1+0x18] ;  /* 0x0000180001087983 */ /* 0x000f280000300800 */
[----:B------:R-:W5:Y:S04]  /*f040*/  LDL.LU R252, [R1+0x4c] ;  /* 0x00004c0001fc7983 */ /* 0x000f680000300800 */
        /* <DEDUP_REMOVED lines=35> */
[----:B------:R-:W5:Y:S01]  /*f280*/  LDL.LU R232, [R1+0xdc] ;  /* 0x0000dc0001e87983 */ /* 0x000f620000300800 */
[----:B------:R-:W-:-:S03]  /*f290*/  LEA R2, P2, R4, UR6, 0x1 ;  /* 0x0000000604027c11 */ /* 0x000fc6000f8408ff */
[----:B------:R-:W5:Y:S04]  /*f2a0*/  LDL.LU R231, [R1+0xe0] ;  /* 0x0000e00001e77983 */ /* 0x000f680000300800 */
[----:B------:R-:W5:Y:S04]  /*f2b0*/  LDL.LU R233, [R1+0xe4] ;  /* 0x0000e40001e97983 */ /* 0x000f680000300800 */
[----:B------:R-:W5:Y:S04]  /*f2c0*/  LDL.LU R234, [R1+0xe8] ;  /* 0x0000e80001ea7983 */ /* 0x000f680000300800 */
[----:B------:R-:W5:Y:S01]  /*f2d0*/  LDL.LU R235, [R1+0xec] ;  /* 0x0000ec0001eb7983 */ /* 0x000f620000300800 */
[----:B------:R-:W-:-:S03]  /*f2e0*/  LEA.HI.X R3, R4, UR7, R3, 0x1, P2 ;  /* 0x0000000704037c11 */ /* 0x000fc600090f0c03 */
[----:B------:R-:W5:Y:S04]  /*f2f0*/  LDL.LU R236, [R1+0xf0] ;  /* 0x0000f00001ec7983 */ /* 0x000f680000300800 */
[----:B------:R-:W5:Y:S04]  /*f300*/  LDL.LU R237, [R1+0xf4] ;  /* 0x0000f40001ed7983 */ /* 0x000f680000300800 */
[----:B------:R-:W5:Y:S04]  /*f310*/  LDL.LU R238, [R1+0xf8] ;  /* 0x0000f80001ee7983 */ /* 0x000f680000300800 */
[----:B------:R-:W5:Y:S04]  /*f320*/  LDL.LU R239, [R1+0xfc] ;  /* 0x0000fc0001ef7983 */ /* 0x000f680000300800 */
[----:B------:R-:W4:Y:S04]  /*f330*/  LDL.LU R4, [R1+0x4] ;  /* 0x0000040001047983 */ /* 0x000f280000300800 */
[----:B------:R-:W5:Y:S01]  /*f340*/  LDL.LU R5, [R1] ;  /* 0x0000000001057983 */ /* 0x000f620000300800 */
[----:B------:R-:W-:Y:S01]  /*f350*/  ISETP.GT.AND P2, PT, R0, 0x1, P0 ;  /* 0x000000010000780c */ /* 0x000fe20000744270 */
[----:B------:R-:W-:-:S02]  /*f360*/  USHF.L.U32 UR9, UR4, 0x1, URZ ;  /* 0x0000000104097899 */ /* 0x000fc4000800063f */
[----:B------:R-:W-:Y:S01]  /*f370*/  USHF.L.U64.HI UR8, UR4, 0x1, UR5 ;  /* 0x0000000104087899 */ /* 0x000fe20008010205 */
[----:B--2---:R-:W-:Y:S01]  /*f380*/  FMUL R7, R7, UR13 ;  /* 0x0000000d07077c20 */ /* 0x004fe20008400000 */
[----:B---3--:R-:W-:-:S04]  /*f390*/  FMUL R6, R6, UR13 ;  /* 0x0000000d06067c20 */ /* 0x008fc80008400000 */
[----:B------:R-:W-:Y:S02]  /*f3a0*/  F2FP.BF16.F32.PACK_AB R7, RZ, R7 ;  /* 0x00000007ff07723e */ /* 0x000fe400000010ff */
[----:B------:R-:W-:Y:S01]  /*f3b0*/  F2FP.BF16.F32.PACK_AB R6, RZ, R6 ;  /* 0x00000006ff06723e */ /* 0x000fe200000010ff */
[----:B----4-:R-:W-:Y:S01]  /*f3c0*/  FMUL R4, R4, UR13 ;  /* 0x0000000d04047c20 */ /* 0x010fe20008400000 */
[----:B-----5:R-:W-:-:S04]  /*f3d0*/  FMUL R5, R5, UR13 ;  /* 0x0000000d05057c20 */ /* 0x020fc80008400000 */
[----:B------:R-:W-:Y:S02]  /*f3e0*/  F2FP.BF16.F32.PACK_AB R4, RZ, R4 ;  /* 0x00000004ff04723e */ /* 0x000fe400000010ff */
[----:B------:R-:W-:-:S03]  /*f3f0*/  F2FP.BF16.F32.PACK_AB R5, RZ, R5 ;  /* 0x00000005ff05723e */ /* 0x000fc600000010ff */
[----:B------:R1:W-:Y:S04]  /*f400*/  @P2 STG.E.U16 desc[UR14][R2.64+0x2], R4 ;  /* 0x0000020402002986 */ /* 0x0003e8000c10150e */
[----:B------:R2:W-:Y:S01]  /*f410*/  @P1 STG.E.U16 desc[UR14][R2.64], R5 ;  /* 0x0000000502001986 */ /* 0x0005e2000c10150e */
[----:B------:R-:W-:-:S04]  /*f420*/  ISETP.GT.AND P1, PT, R14, 0x8, PT ;  /* 0x000000080e00780c */ /* 0x000fc80003f24270 */
[----:B------:R-:W-:Y:S02]  /*f430*/  ISETP.GT.AND P2, PT, R0, RZ, P1 ;  /* 0x000000ff0000720c */ /* 0x000fe40000f44270 */
[----:B-1----:R-:W-:-:S04]  /*f440*/  IADD3 R4, P3, R2, UR9, RZ ;  /* 0x0000000902047c10 */ /* 0x002fc8000ff7e0ff */
[----:B--2---:R-:W-:-:S07]  /*f450*/  IADD3.X R5, R3, UR8, RZ, P3, !PT ;  /* 0x0000000803057c10 */ /* 0x004fce0009ffe4ff */
[----:B------:R1:W-:Y:S01]  /*f460*/  @P2 STG.E.U16 desc[UR14][R4.64], R7 ;  /* 0x0000000704002986 */ /* 0x0003e2000c10150e */
[----:B------:R-:W-:-:S03]  /*f470*/  ISETP.GT.AND P2, PT, R0, 0x1, P1 ;  /* 0x000000010000780c */ /* 0x000fc60000f44270 */
[----:B-1----:R-:W2:Y:S10]  /*f480*/  LDL.LU R7, [R1+0x14] ;  /* 0x0000140001077983 */ /* 0x002eb40000300800 */
[----:B------:R1:W-:Y:S04]  /*f490*/  @P2 STG.E.U16 desc[UR14][R4.64+0x2], R6 ;  /* 0x0000020604002986 */ /* 0x0003e8000c10150e */
[----:B-1----:R-:W3:Y:S01]  /*f4a0*/  LDL.LU R6, [R1+0x10] ;  /* 0x0000100001067983 */ /* 0x002ee20000300800 */
[----:B------:R-:W-:Y:S01]  /*f4b0*/  ISETP.GT.AND P2, PT, R0, 0x8, P0 ;  /* 0x000000080000780c */ /* 0x000fe20000744270 */
[----:B------:R-:W-:Y:S01]  /*f4c0*/  FMUL R8, R8, UR13 ;  /* 0x0000000d08087c20 */ /* 0x000fe20008400000 */
[----:B------:R-:W-:-:S02]  /*f4d0*/  ISETP.GT.AND P3, PT, R0, 0x9, P0 ;  /* 0x000000090000780c */ /* 0x000fc40000764270 */
[----:B------:R-:W-:Y:S01]  /*f4e0*/  ISETP.GT.AND P4, PT, R0, 0x8, P1 ;  /* 0x000000080000780c */ /* 0x000fe20000f84270 */
[----:B--2---:R-:W-:-:S05]  /*f4f0*/  FMUL R7, R7, UR13 ;  /* 0x0000000d07077c20 */ /* 0x004fca0008400000 */
[----:B------:R-:W-:Y:S01]  /*f500*/  F2FP.BF16.F32.PACK_AB R7, RZ, R7 ;  /* 0x00000007ff07723e */ /* 0x000fe200000010ff */
[----:B---3--:R-:W-:-:S05]  /*f510*/  FMUL R6, R6, UR13 ;  /* 0x0000000d06067c20 */ /* 0x008fca0008400000 */
[----:B------:R-:W-:-:S04]  /*f520*/  F2FP.BF16.F32.PACK_AB R6, RZ, R6 ;  /* 0x00000006ff06723e */ /* 0x000fc800000010ff */
[----:B------:R-:W-:Y:S02]  /*f530*/  PRMT R9, R6, 0x7610, R9 ;  /* 0x0000761006097816 */ /* 0x000fe40000000009 */
[----:B------:R-:W-:Y:S01]  /*f540*/  F2FP.BF16.F32.PACK_AB R6, RZ, R8 ;  /* 0x00000008ff06723e */ /* 0x000fe200000010ff */
[----:B------:R1:W-:Y:S04]  /*f550*/  @P3 STG.E.U16 desc[UR14][R2.64+0x12], R7 ;  /* 0x0000120702003986 */ /* 0x0003e8000c10150e */
[----:B------:R-:W2:Y:S04]  /*f560*/  LDL.LU R8, [R1+0x28] ;  /* 0x0000280001087983 */ /* 0x000ea80000300800 */
[----:B------:R-:W-:Y:S04]  /*f570*/  @P2 STG.E.U16 desc[UR14][R2.64+0x10], R9 ;  /* 0x0000100902002986 */ /* 0x000fe8000c10150e */
[----:B-1----:R-:W3:Y:S04]  /*f580*/  LDL.LU R7, [R1+0x24] ;  /* 0x0000240001077983 */ /* 0x002ee80000300800 */
[----:B------:R1:W-:Y:S04]  /*f590*/  @P4 STG.E.U16 desc[UR14][R4.64+0x10], R6 ;  /* 0x0000100604004986 */ /* 0x0003e8000c10150e */
[----:B-1----:R-:W4:Y:S01]  /*f5a0*/  LDL.LU R6, [R1+0x1c] ;  /* 0x00001c0001067983 */ /* 0x002f220000300800 */
[----:B------:R-:W-:Y:S01]  /*f5b0*/  ISETP.GT.AND P2, PT, R0, 0x9, P1 ;  /* 0x000000090000780c */ /* 0x000fe20000f44270 */
[----:B----4-:R-:W-:-:S05]  /*f5c0*/  FMUL R6, R6, UR13 ;  /* 0x0000000d06067c20 */ /* 0x010fca0008400000 */
[----:B------:R-:W-:-:S07]  /*f5d0*/  F2FP.BF16.F32.PACK_AB R6, RZ, R6 ;  /* 0x00000006ff06723e */ /* 0x000fce00000010ff */
[----:B------:R1:W-:Y:S04]  /*f5e0*/  @P2 STG.E.U16 desc[UR14][R4.64+0x12], R6 ;  /* 0x0000120604002986 */ /* 0x0003e8000c10150e */
[----:B-1----:R-:W4:Y:S01]  /*f5f0*/  LDL.LU R6, [R1+0x20] ;  /* 0x0000200001067983 */ /* 0x002f220000300800 */
[----:B--2---:R-:W-:Y:S01]  /*f600*/  FMUL R8, R8, UR13 ;  /* 0x0000000d08087c20 */ /* 0x004fe20008400000 */
[C---:B------:R-:W-:Y:S01]  /*f610*/  ISETP.GT.AND P2, PT, R0.reuse, 0x10, P0 ;  /* 0x000000100000780c */ /* 0x040fe20000744270 */
[----:B---3--:R-:W-:Y:S01]  /*f620*/  FMUL R7, R7, UR13 ;  /* 0x0000000d07077c20 */ /* 0x008fe20008400000 */
[C---:B------:R-:W-:Y:S02]  /*f630*/  ISETP.GT.AND P3, PT, R0.reuse, 0x11, P0 ;  /* 0x000000110000780c */ /* 0x040fe40000764270 */
[----:B------:R-:W-:-:S02]  /*f640*/  ISETP.GT.AND P4, PT, R0, 0x10, P1 ;  /* 0x000000100000780c */ /* 0x000fc40000f84270 */
[----:B------:R-:W-:Y:S01]  /*f650*/  F2FP.BF16.F32.PACK_AB R7, RZ, R7 ;  /* 0x00000007ff07723e */ /* 0x000fe200000010ff */
[----:B----4-:R-:W-:-:S05]  /*f660*/  FMUL R6, R6, UR13 ;  /* 0x0000000d06067c20 */ /* 0x010fca0008400000 */
[----:B------:R-:W-:-:S04]  /*f670*/  F2FP.BF16.F32.PACK_AB R6, RZ, R6 ;  /* 0x00000006ff06723e */ /* 0x000fc800000010ff */
[----:B------:R-:W-:Y:S02]  /*f680*/  PRMT R9, R6, 0x7610, R9 ;  /* 0x0000761006097816 */ /* 0x000fe40000000009 */
[----:B------:R-:W-:Y:S02]  /*f690*/  F2FP.BF16.F32.PACK_AB R6, RZ, R8 ;  /* 0x00000008ff06723e */ /* 0x000fe400000010ff */
[----:B------:R-:W2:Y:S04]  /*f6a0*/  LDL.LU R8, [R1+0x2c] ;  /* 0x00002c0001087983 */ /* 0x000ea80000300800 */
[----:B------:R1:W-:Y:S01]  /*f6b0*/  @P2 STG.E.U16 desc[UR14][R2.64+0x20], R9 ;  /* 0x0000200902002986 */ /* 0x0003e2000c10150e */
[----:B------:R-:W-:-:S03]  /*f6c0*/  ISETP.GT.AND P2, PT, R0, 0x11, P1 ;  /* 0x000000110000780c */ /* 0x000fc60000f44270 */
[----:B------:R-:W-:Y:S04]  /*f6d0*/  @P3 STG.E.U16 desc[UR14][R2.64+0x22], R7 ;  /* 0x0000220702003986 */ /* 0x000fe8000c10150e */
[----:B------:R3:W-:Y:S04]  /*f6e0*/  @P4 STG.E.U16 desc[UR14][R4.64+0x20], R6 ;  /* 0x0000200604004986 */ /* 0x0007e8000c10150e */
[----:B-1----:R-:W4:Y:S01]  /*f6f0*/  LDL.LU R9, [R1+0x34] ;  /* 0x0000340001097983 */ /* 0x002f220000300800 */
[----:B--2---:R-:W-:-:S05]  /*f700*/  FMUL R8, R8, UR13 ;  /* 0x0000000d08087c20 */ /* 0x004fca0008400000 */
[----:B------:R-:W-:-:S04]  /*f710*/  F2FP.BF16.F32.PACK_AB R8, RZ, R8 ;  /* 0x00000008ff08723e */ /* 0x000fc800000010ff */
[----:B---3--:R-:W-:Y:S02]  /*f720*/  PRMT R6, R8, 0x7610, R6 ;  /* 0x0000761008067816 */ /* 0x008fe40000000006 */
[----:B------:R-:W2:Y:S04]  /*f730*/  LDL.LU R8, [R1+0x30] ;  /* 0x0000300001087983 */ /* 0x000ea80000300800 */
[----:B------:R1:W-:Y:S04]  /*f740*/  @P2 STG.E.U16 desc[UR14][R4.64+0x22], R6 ;  /* 0x0000220604002986 */ /* 0x0003e8000c10150e */
[----:B-1----:R-:W3:Y:S01]  /*f750*/  LDL.LU R6, [R1+0x3c] ;  /* 0x00003c0001067983 */ /* 0x002ee20000300800 */
[----:B------:R-:W-:Y:S01]  /*f760*/  ISETP.GT.AND P2, PT, R0, 0x18, P0 ;  /* 0x000000180000780c */ /* 0x000fe20000744270 */
[----:B----4-:R-:W-:Y:S01]  /*f770*/  FMUL R9, R9, UR13 ;  /* 0x0000000d09097c20 */ /* 0x010fe20008400000 */
[----:B--2---:R-:W-:-:S05]  /*f780*/  FMUL R8, R8, UR13 ;  /* 0x0000000d08087c20 */ /* 0x004fca0008400000 */
[----:B------:R-:W-:Y:S02]  /*f790*/  F2FP.BF16.F32.PACK_AB R7, RZ, R8 ;  /* 0x00000008ff07723e */ /* 0x000fe400000010ff */
[----:B------:R-:W-:Y:S02]  /*f7a0*/  F2FP.BF16.F32.PACK_AB R8, RZ, R9 ;  /* 0x00000009ff08723e */ /* 0x000fe400000010ff */
[----:B------:R-:W2:Y:S01]  /*f7b0*/  LDL.LU R9, [R1+0x38] ;  /* 0x0000380001097983 */ /* 0x000ea20000300800 */
[C---:B------:R-:W-:Y:S02]  /*f7c0*/  ISETP.GT.AND P3, PT, R0.reuse, 0x19, P0 ;  /* 0x000000190000780c */ /* 0x040fe40000764270 */
[----:B------:R-:W-:Y:S01]  /*f7d0*/  ISETP.GT.AND P4, PT, R0, 0x18, P1 ;  /* 0x000000180000780c */ /* 0x000fe20000f84270 */
[----:B------:R1:W-:Y:S01]  /*f7e0*/  @P2 STG.E.U16 desc[UR14][R2.64+0x30], R7 ;  /* 0x0000300702002986 */ /* 0x0003e2000c10150e */
[----:B---3--:R-:W-:-:S05]  /*f7f0*/  FMUL R6, R6, UR13 ;  /* 0x0000000d06067c20 */ /* 0x008fca0008400000 */
[----:B------:R-:W-:Y:S01]  /*f800*/  F2FP.BF16.F32.PACK_AB R6, RZ, R6 ;  /* 0x00000006ff06723e */ /* 0x000fe200000010ff */
[----:B-1----:R-:W3:Y:S03]  /*f810*/  LDL.LU R7, [R1+0x44] ;  /* 0x0000440001077983 */ /* 0x002ee60000300800 */
[----:B------:R-:W-:Y:S02]  /*f820*/  PRMT R10, R6, 0x7610, R10 ;  /* 0x00007610060a7816 */ /* 0x000fe4000000000a */
[----:B------:R-:W4:Y:S04]  /*f830*/  LDL.LU R6, [R1+0x40] ;  /* 0x0000400001067983 */ /* 0x000f280000300800 */
[----:B------:R1:W-:Y:S01]  /*f840*/  @P3 STG.E.U16 desc[UR14][R2.64+0x32], R8 ;  /* 0x0000320802003986 */ /* 0x0003e2000c10150e */
[----:B------:R-:W-:-:S02]  /*f850*/  ISETP.GT.AND P2, PT, R0, 0x19, P1 ;  /* 0x000000190000780c */ /* 0x000fc40000f44270 */
[----:B------:R-:W-:Y:S01]  /*f860*/  ISETP.GT.AND P5, PT, R0, 0x30, P1 ;  /* 0x000000300000780c */ /* 0x000fe20000fa4270 */
[----:B------:R-:W-:Y:S01]  /*f870*/  FMUL R12, R12, UR13 ;  /* 0x0000000d0c0c7c20 */ /* 0x000fe20008400000 */
        /* <DEDUP_REMOVED lines=31> */
[----:B------:R-:W-:-:S02]  /*fa70*/  USHF.L.U32 UR6, UR18, 0x6, URZ ;  /* 0x0000000612067899 */ /* 0x000fc4000800063f */
[----:B------:R-:W-:Y:S01]  /*fa80*/  USHF.L.U64.HI UR7, UR18, 0x6, UR19 ;  /* 0x0000000612077899 */ /* 0x000fe20008010213 */
[----:B------:R-:W-:Y:S01]  /*fa90*/  FMUL R152, R152, UR13 ;  /* 0x0000000d98987c20 */ /* 0x000fe20008400000 */
[----:B------:R-:W-:Y:S01]  /*faa0*/  FMUL R153, R153, UR13 ;  /* 0x0000000d99997c20 */ /* 0x000fe20008400000 */
[----:B------:R-:W-:Y:S01]  /*fab0*/  FMUL R154, R154, UR13 ;  /* 0x0000000d9a9a7c20 */ /* 0x000fe20008400000 */
[----:B------:R-:W-:Y:S01]  /*fac0*/  FMUL R155, R155, UR13 ;  /* 0x0000000d9b9b7c20 */ /* 0x000fe20008400000 */
[----:B--2---:R-:W-:-:S05]  /*fad0*/  FMUL R9, R9, UR13 ;  /* 0x0000000d09097c20 */ /* 0x004fca0008400000 */
[----:B------:R-:W-:Y:S01]  /*fae0*/  F2FP.BF16.F32.PACK_AB R9, RZ, R9 ;  /* 0x00000009ff09723e */ /* 0x000fe200000010ff */
[----:B----4-:R-:W-:-:S05]  /*faf0*/  FMUL R6, R6, UR13 ;  /* 0x0000000d06067c20 */ /* 0x010fca0008400000 */
[----:B-1----:R-:W-:Y:S02]  /*fb00*/  F2FP.BF16.F32.PACK_AB R8, RZ, R6 ;  /* 0x00000006ff08723e */ /* 0x002fe400000010ff */
[----:B------:R-:W2:Y:S04]  /*fb10*/  LDL.LU R6, [R1+0x48] ;  /* 0x0000480001067983 */ /* 0x000ea80000300800 */
[----:B------:R1:W-:Y:S04]  /*fb20*/  @P4 STG.E.U16 desc[UR14][R4.64+0x30], R9 ;  /* 0x0000300904004986 */ /* 0x0003e8000c10150e */
[----:B------:R-:W-:Y:S01]  /*fb30*/  @P2 STG.E.U16 desc[UR14][R4.64+0x32], R10 ;  /* 0x0000320a04002986 */ /* 0x000fe2000c10150e */
[C---:B------:R-:W-:Y:S01]  /*fb40*/  ISETP.GT.AND P2, PT, R0.reuse, 0x20, P0 ;  /* 0x000000200000780c */ /* 0x040fe20000744270 */
[----:B---3--:R-:W-:Y:S01]  /*fb50*/  FMUL R7, R7, UR13 ;  /* 0x0000000d07077c20 */ /* 0x008fe20008400000 */
[----:B------:R-:W-:-:S02]  /*fb60*/  ISETP.GT.AND P3, PT, R0, 0x21, P0 ;  /* 0x000000210000780c */ /* 0x000fc40000764270 */
[----:B------:R-:W-:Y:S02]  /*fb70*/  ISETP.GT.AND P4, PT, R0, 0x20, P1 ;  /* 0x000000200000780c */ /* 0x000fe40000f84270 */
[----:B------:R-:W-:-:S07]  /*fb80*/  F2FP.BF16.F32.PACK_AB R7, RZ, R7 ;  /* 0x00000007ff07723e */ /* 0x000fce00000010ff */
[----:B------:R3:W-:Y:S01]  /*fb90*/  @P2 STG.E.U16 desc[UR14][R2.64+0x40], R8 ;  /* 0x0000400802002986 */ /* 0x0007e2000c10150e */
[----:B------:R-:W-:Y:S02]  /*fba0*/  ISETP.GT.AND P2, PT, R0, 0x21, P1 ;  /* 0x000000210000780c */ /* 0x000fe40000f44270 */
[----:B-1----:R-:W-:Y:S01]  /*fbb0*/  PRMT R9, R7, 0x7610, R9 ;  /* 0x0000761007097816 */ /* 0x002fe20000000009 */
[----:B------:R-:W-:-:S04]  /*fbc0*/  FMUL R7, R250, UR13 ;  /* 0x0000000dfa077c20 */ /* 0x000fc80008400000 */
[----:B------:R1:W-:Y:S01]  /*fbd0*/  @P3 STG.E.U16 desc[UR14][R2.64+0x42], R9 ;  /* 0x0000420902003986 */ /* 0x0003e2000c10150e */
[----:B------:R-:W-:Y:S01]  /*fbe0*/  ISETP.GT.AND P3, PT, R0, 0x29, P0 ;  /* 0x000000290000780c */ /* 0x000fe20000764270 */
[----:B---3--:R-:W-:Y:S01]  /*fbf0*/  FMUL R8, R249, UR13 ;  /* 0x0000000df9087c20 */ /* 0x008fe20008400000 */
[----:B------:R-:W-:-:S04]  /*fc00*/  F2FP.BF16.F32.PACK_AB R7, RZ, R7 ;  /* 0x00000007ff07723e */ /* 0x000fc800000010ff */
[----:B------:R-:W-:Y:S02]  /*fc10*/  F2FP.BF16.F32.PACK_AB R8, RZ, R8 ;  /* 0x00000008ff08723e */ /* 0x000fe400000010ff */
[----:B------:R-:W-:Y:S02]  /*fc20*/  PRMT R15, R7, 0x7610, R15 ;  /* 0x00007610070f7816 */ /* 0x000fe4000000000f */
[----:B------:R-:W-:Y:S01]  /*fc30*/  PRMT R17, R8, 0x7610, R17 ;  /* 0x0000761008117816 */ /* 0x000fe20000000011 */
[----:B------:R-:W-:Y:S01]  /*fc40*/  FMUL R7, R247, UR13 ;  /* 0x0000000df7077c20 */ /* 0x000fe20008400000 */
[----:B------:R-:W-:-:S04]  /*fc50*/  FMUL R8, R246, UR13 ;  /* 0x0000000df6087c20 */ /* 0x000fc80008400000 */
[----:B------:R-:W-:Y:S02]  /*fc60*/  F2FP.BF16.F32.PACK_AB R7, RZ, R7 ;  /* 0x00000007ff07723e */ /* 0x000fe400000010ff */
[----:B------:R-:W-:Y:S01]  /*fc70*/  F2FP.BF16.F32.PACK_AB R8, RZ, R8 ;  /* 0x00000008ff08723e */ /* 0x000fe200000010ff */
[----:B-1----:R-:W-:Y:S01]  /*fc80*/  FMUL R9, R245, UR13 ;  /* 0x0000000df5097c20 */ /* 0x002fe20008400000 */
[----:B------:R-:W-:-:S04]  /*fc90*/  F2FP.BF16.F32.PACK_AB R12, RZ, R12 ;  /* 0x0000000cff0c723e */ /* 0x000fc800000010ff */
[----:B------:R-:W-:Y:S02]  /*fca0*/  F2FP.BF16.F32.PACK_AB R9, RZ, R9 ;  /* 0x00000009ff09723e */ /* 0x000fe400000010ff */
[----:B------:R-:W-:Y:S02]  /*fcb0*/  F2FP.BF16.F32.PACK_AB R16, RZ, R16 ;  /* 0x00000010ff10723e */ /* 0x000fe400000010ff */
[----:B------:R-:W-:Y:S02]  /*fcc0*/  F2FP.BF16.F32.PACK_AB R18, RZ, R18 ;  /* 0x00000012ff12723e */ /* 0x000fe400000010ff */
[----:B------:R-:W-:Y:S02]  /*fcd0*/  F2FP.BF16.F32.PACK_AB R20, RZ, R20 ;  /* 0x00000014ff14723e */ /* 0x000fe400000010ff */
[----:B------:R-:W-:Y:S02]  /*fce0*/  F2FP.BF16.F32.PACK_AB R19, RZ, R19 ;  /* 0x00000013ff13723e */ /* 0x000fe400000010ff */
[----:B------:R-:W-:-:S02]  /*fcf0*/  F2FP.BF16.F32.PACK_AB R21, RZ, R21 ;  /* 0x00000015ff15723e */ /* 0x000fc400000010ff */
        /* <DEDUP_REMOVED lines=25> */
[----:B------:R-:W-:Y:S01]  /*fe90*/  F2FP.BF16.F32.PACK_AB R239, RZ, R239 ;  /* 0x000000efffef723e */ /* 0x000fe200000010ff */
[----:B--2---:R-:W-:-:S05]  /*fea0*/  FMUL R6, R6, UR13 ;  /* 0x0000000d06067c20 */ /* 0x004fca0008400000 */
[----:B------:R-:W-:-:S04]  /*feb0*/  F2FP.BF16.F32.PACK_AB R6, RZ, R6 ;  /* 0x00000006ff06723e */ /* 0x000fc800000010ff */
[----:B------:R-:W-:Y:S01]  /*fec0*/  PRMT R10, R6, 0x7610, R10 ;  /* 0x00007610060a7816 */ /* 0x000fe2000000000a */
[----:B------:R-:W-:-:S05]  /*fed0*/  FMUL R6, R252, UR13 ;  /* 0x0000000dfc067c20 */ /* 0x000fca0008400000 */
[----:B------:R-:W-:-:S04]  /*fee0*/  F2FP.BF16.F32.PACK_AB R6, RZ, R6 ;  /* 0x00000006ff06723e */ /* 0x000fc800000010ff */
[----:B------:R-:W-:Y:S01]  /*fef0*/  PRMT R11, R6, 0x7610, R11 ;  /* 0x00007610060b7816 */ /* 0x000fe2000000000b */
[----:B------:R1:W-:Y:S01]  /*ff00*/  @P4 STG.E.U16 desc[UR14][R4.64+0x40], R10 ;  /* 0x0000400a04004986 */ /* 0x0003e2000c10150e */
[----:B------:R-:W-:-:S03]  /*ff10*/  FMUL R6, R251, UR13 ;  /* 0x0000000dfb067c20 */ /* 0x000fc60008400000 */
[----:B------:R2:W-:Y:S01]  /*ff20*/  @P2 STG.E.U16 desc[UR14][R4.64+0x42], R11 ;  /* 0x0000420b04002986 */ /* 0x0005e2000c10150e */
[C---:B------:R-:W-:Y:S02]  /*ff30*/  ISETP.GT.AND P2, PT, R0.reuse, 0x28, P0 ;  /* 0x000000280000780c */ /* 0x040fe40000744270 */
[----:B------:R-:W-:Y:S02]  /*ff40*/  ISETP.GT.AND P4, PT, R0, 0x28, P1 ;  /* 0x000000280000780c */ /* 0x000fe40000f84270 */
[----:B------:R-:W-:-:S04]  /*ff50*/  F2FP.BF16.F32.PACK_AB R6, RZ, R6 ;  /* 0x00000006ff06723e */ /* 0x000fc800000010ff */
[----:B------:R-:W-:Y:S01]  /*ff60*/  PRMT R13, R6, 0x7610, R13 ;  /* 0x00007610060d7816 */ /* 0x000fe2000000000d */
[----:B------:R-:W-:Y:S01]  /*ff70*/  @P3 STG.E.U16 desc[UR14][R2.64+0x52], R15 ;  /* 0x0000520f02003986 */ /* 0x000fe2000c10150e */
[----:B------:R-:W-:-:S03]  /*ff80*/  ISETP.GT.AND P3, PT, R0, 0x30, P0 ;  /* 0x000000300000780c */ /* 0x000fc60000764270 */
[----:B------:R3:W-:Y:S01]  /*ff90*/  @P2 STG.E.U16 desc[UR14][R2.64+0x50], R13 ;  /* 0x0000500d02002986 */ /* 0x0007e2000c10150e */
[----:B------:R-:W-:Y:S01]  /*ffa0*/  ISETP.GT.AND P2, PT, R0, 0x29, P1 ;  /* 0x000000290000780c */ /* 0x000fe20000f44270 */
[----:B------:R-:W-:Y:S02]  /*ffb0*/  FMUL R6, R248, UR13 ;  /* 0x0000000df8067c20 */ /* 0x000fe40008400000 */
[----:B------:R4:W-:Y:S01]  /*ffc0*/  @P4 STG.E.U16 desc[UR14][R4.64+0x50], R17 ;  /* 0x0000501104004986 */ /* 0x0009e2000c10150e */
[----:B------:R-:W-:Y:S02]  /*ffd0*/  ISETP.GT.AND P4, PT, R0, 0x31, P0 ;  /* 0x000000310000780c */ /* 0x000fe40000784270 */
[----:B------:R-:W-:Y:S01]  /*ffe0*/  F2FP.BF16.F32.PACK_AB R6, RZ, R6 ;  /* 0x00000006ff06723e */ /* 0x000fe200000010ff */
[----:B-1----:R-:W-:Y:S01]  /*fff0*/  FMUL R10, R244, UR13 ;  /* 0x0000000df40a7c20 */ /* 0x002fe20008400000 */
[----:B--2---:R-:W-:-:S05]  /*10000*/  FMUL R11, R243, UR13 ;  /* 0x0000000df30b7c20 */ /* 0x004fca0008400000 */
[----:B------:R-:W-:Y:S01]  /*10010*/  @P2 STG.E.U16 desc[UR14][R4.64+0x52], R6 ;  /* 0x0000520604002986 */ /* 0x000fe2000c10150e */
[----:B------:R-:W-:-:S03]  /*10020*/  ISETP.GT.AND P2, PT, R0, 0x31, P1 ;  /* 0x000000310000780c */ /* 0x000fc60000f44270 */
[----:B------:R-:W-:Y:S01]  /*10030*/  @P3 STG.E.U16 desc[UR14][R2.64+0x60], R7 ;  /* 0x0000600702003986 */ /* 0x000fe2000c10150e */
[----:B------:R-:W-:-:S03]  /*10040*/  ISETP.GT.AND P3, PT, R0, 0x38, P0 ;  /* 0x000000380000780c */ /* 0x000fc60000764270 */
[----:B------:R-:W-:Y:S01]  /*10050*/  @P4 STG.E.U16 desc[UR14][R2.64+0x62], R8 ;  /* 0x0000620802004986 */ /* 0x000fe2000c10150e */
[C---:B------:R-:W-:Y:S02]  /*10060*/  ISETP.GT.AND P4, PT, R0.reuse, 0x39, P0 ;  /* 0x000000390000780c */ /* 0x040fe40000784270 */
[----:B------:R-:W-:Y:S02]  /*10070*/  F2FP.BF16.F32.PACK_AB R10, RZ, R10 ;  /* 0x0000000aff0a723e */ /* 0x000fe400000010ff */
[----:B------:R-:W-:Y:S01]  /*10080*/  F2FP.BF16.F32.PACK_AB R11, RZ, R11 ;  /* 0x0000000bff0b723e */ /* 0x000fe200000010ff */
[----:B------:R-:W-:Y:S01]  /*10090*/  @P5 STG.E.U16 desc[UR14][R4.64+0x60], R9 ;  /* 0x0000600904005986 */ /* 0x000fe2000c10150e */
[----:B------:R-:W-:-:S03]  /*100a0*/  ISETP.GT.AND P5, PT, R0, 0x38, P1 ;  /* 0x000000380000780c */ /* 0x000fc60000fa4270 */
[----:B------:R-:W-:Y:S01]  /*100b0*/  @P2 STG.E.U16 desc[UR14][R4.64+0x62], R10 ;  /* 0x0000620a04002986 */ /* 0x000fe2000c10150e */
[----:B------:R-:W-:Y:S01]  /*100c0*/  ISETP.GT.AND P2, PT, R0, 0x39, P1 ;  /* 0x000000390000780c */ /* 0x000fe20000f44270 */
[----:B---3--:R-:W-:Y:S02]  /*100d0*/  FMUL R13, R242, UR13 ;  /* 0x0000000df20d7c20 */ /* 0x008fe40008400000 */
[----:B------:R-:W-:Y:S01]  /*100e0*/  @P3 STG.E.U16 desc[UR14][R2.64+0x70], R11 ;  /* 0x0000700b02003986 */ /* 0x000fe2000c10150e */
[C---:B------:R-:W-:Y:S01]  /*100f0*/  ISETP.GT.AND P3, PT, R0.reuse, 0x40, P0 ;  /* 0x000000400000780c */ /* 0x040fe20000764270 */
[----:B------:R-:W-:Y:S02]  /*10100*/  FMUL R15, R241, UR13 ;  /* 0x0000000df10f7c20 */ /* 0x000fe40008400000 */
[----:B------:R-:W-:Y:S01]  /*10110*/  @P4 STG.E.U16 desc[UR14][R2.64+0x72], R12 ;  /* 0x0000720c02004986 */ /* 0x000fe2000c10150e */
[----:B------:R-:W-:Y:S02]  /*10120*/  ISETP.GT.AND P4, PT, R0, 0x41, P0 ;  /* 0x000000410000780c */ /* 0x000fe40000784270 */
[----:B------:R-:W-:-:S02]  /*10130*/  F2FP.BF16.F32.PACK_AB R13, RZ, R13 ;  /* 0x0000000dff0d723e */ /* 0x000fc400000010ff */
[----:B------:R-:W-:-:S03]  /*10140*/  F2FP.BF16.F32.PACK_AB R15, RZ, R15 ;  /* 0x0000000fff0f723e */ /* 0x000fc600000010ff */
[----:B------:R-:W-:Y:S01]  /*10150*/  @P5 STG.E.U16 desc[UR14][R4.64+0x70], R13 ;  /* 0x0000700d04005986 */ /* 0x000fe2000c10150e */
[----:B------:R-:W-:-:S03]  /*10160*/  ISETP.GT.AND P5, PT, R0, 0x40, P1 ;  /* 0x000000400000780c */ /* 0x000fc60000fa4270 */
[----:B------:R-:W-:Y:S01]  /*10170*/  @P2 STG.E.U16 desc[UR14][R4.64+0x72], R15 ;  /* 0x0000720f04002986 */ /* 0x000fe2000c10150e */
[----:B------:R-:W-:Y:S01]  /*10180*/  ISETP.GT.AND P2, PT, R0, 0x41, P1 ;  /* 0x000000410000780c */ /* 0x000fe20000f44270 */
[----:B----4-:R-:W-:Y:S02]  /*10190*/  FMUL R17, R240, UR13 ;  /* 0x0000000df0117c20 */ /* 0x010fe40008400000 */
[----:B------:R-:W-:Y:S01]  /*101a0*/  @P3 STG.E.U16 desc[UR14][R2.64+0x80], R16 ;  /* 0x0000801002003986 */ /* 0x000fe2000c10150e */
[----:B------:R-:W-:-:S03]  /*101b0*/  ISETP.GT.AND P3, PT, R0, 0x48, P0 ;  /* 0x000000480000780c */ /* 0x000fc60000764270 */
[----:B------:R-:W-:Y:S01]  /*101c0*/  @P4 STG.E.U16 desc[UR14][R2.64+0x82], R18 ;  /* 0x0000821202004986 */ /* 0x000fe2000c10150e */
[----:B------:R-:W-:Y:S02]  /*101d0*/  ISETP.GT.AND P4, PT, R0, 0x49, P0 ;  /* 0x000000490000780c */ /* 0x000fe40000784270 */
[----:B------:R-:W-:-:S05]  /*101e0*/  F2FP.BF16.F32.PACK_AB R17, RZ, R17 ;  /* 0x00000011ff11723e */ /* 0x000fca00000010ff */
[----:B------:R-:W-:Y:S01]  /*101f0*/  @P5 STG.E.U16 desc[UR14][R4.64+0x80], R17 ;  /* 0x0000801104005986 */ /* 0x000fe2000c10150e */
[----:B------:R-:W-:-:S03]  /*10200*/  ISETP.GT.AND P5, PT, R0, 0x48, P1 ;  /* 0x000000480000780c */ /* 0x000fc60000fa4270 */
        /* <DEDUP_REMOVED lines=43> */
[C---:B------:R-:W-:Y:S02]  /*104c0*/  ISETP.GT.AND P3, PT, R0.reuse, 0x78, P0 ;  /* 0x000000780000780c */ /* 0x040fe40000764270 */
[C---:B------:R-:W-:Y:S01]  /*104d0*/  ISETP.GT.AND P0, PT, R0.reuse, 0x79, P0 ;  /* 0x000000790000780c */ /* 0x040fe20000704270 */
[----:B------:R-:W-:Y:S01]  /*104e0*/  @P4 STG.E.U16 desc[UR14][R2.64+0xe2], R233 ;  /* 0x0000e2e902004986 */ /* 0x000fe2000c10150e */
[C---:B------:R-:W-:Y:S02]  /*104f0*/  ISETP.GT.AND P4, PT, R0.reuse, 0x78, P1 ;  /* 0x000000780000780c */ /* 0x040fe40000f84270 */
[----:B------:R-:W-:Y:S01]  /*10500*/  ISETP.GT.AND P1, PT, R0, 0x79, P1 ;  /* 0x000000790000780c */ /* 0x000fe20000f24270 */
[----:B------:R-:W-:Y:S01]  /*10510*/  @P5 STG.E.U16 desc[UR14][R4.64+0xe0], R234 ;  /* 0x0000e0ea04005986 */ /* 0x000fe2000c10150e */
[----:B------:R-:W-:-:S03]  /*10520*/  USHF.L.U32 UR10, UR6, 0x1, URZ ;  /* 0x00000001060a7899 */ /* 0x000fc6000800063f */
[----:B------:R-:W-:Y:S04]  /*10530*/  @P2 STG.E.U16 desc[UR14][R4.64+0xe2], R235 ;  /* 0x0000e2eb04002986 */ /* 0x000fe8000c10150e */
[----:B------:R-:W-:Y:S04]  /*10540*/  @P3 STG.E.U16 desc[UR14][R2.64+0xf0], R236 ;  /* 0x0000f0ec02003986 */ /* 0x000fe8000c10150e */
[----:B------:R-:W-:Y:S01]  /*10550*/  @P0 STG.E.U16 desc[UR14][R2.64+0xf2], R237 ;  /* 0x0000f2ed02000986 */ /* 0x000fe2000c10150e */
[----:B------:R-:W-:-:S03]  /*10560*/  ISETP.GT.AND P0, PT, R14, 0x48, PT ;  /* 0x000000480e00780c */ /* 0x000fc60003f04270 */
[----:B------:R-:W-:Y:S01]  /*10570*/  @P4 STG.E.U16 desc[UR14][R4.64+0xf0], R238 ;  /* 0x0000f0ee04004986 */ /* 0x000fe2000c10150e */
[----:B------:R-:W-:-:S03]  /*10580*/  USHF.L.U64.HI UR6, UR6, 0x1, UR7 ;  /* 0x0000000106067899 */ /* 0x000fc60008010207 */
[----:B------:R1:W-:Y:S01]  /*10590*/  @P1 STG.E.U16 desc[UR14][R4.64+0xf2], R239 ;  /* 0x0000f2ef04001986 */ /* 0x0003e2000c10150e */
[----:B------:R-:W-:Y:S02]  /*105a0*/  ISETP.GT.AND P1, PT, R14, 0x40, PT ;  /* 0x000000400e00780c */ /* 0x000fe40003f24270 */
[C---:B------:R-:W-:Y:S02]  /*105b0*/  ISETP.GT.AND P3, PT, R0.reuse, RZ, P0 ;  /* 0x000000ff0000720c */ /* 0x040fe40000764270 */
[C---:B------:R-:W-:Y:S02]  /*105c0*/  ISETP.GT.AND P5, PT, R0.reuse, RZ, P1 ;  /* 0x000000ff0000720c */ /* 0x040fe40000fa4270 */
[----:B------:R-:W-:Y:S02]  /*105d0*/  ISETP.GT.AND P4, PT, R0, 0x1, P1 ;  /* 0x000000010000780c */ /* 0x000fe40000f84270 */
[----:B-1----:R-:W-:Y:S02]  /*105e0*/  IADD3 R4, P6, R2, UR10, RZ ;  /* 0x0000000a02047c10 */ /* 0x002fe4000ffde0ff */
[----:B------:R-:W-:-:S02]  /*105f0*/  ISETP.GT.AND P2, PT, R0, 0x1, P0 ;  /* 0x000000010000780c */ /* 0x000fc40000744270 */
[----:B------:R-:W-:Y:S02]  /*10600*/  IADD3.X R5, R3, UR6, RZ, P6, !PT ;  /* 0x0000000603057c10 */ /* 0x000fe4000b7fe4ff */
[----:B------:R-:W-:Y:S02]  /*10610*/  IADD3 R10, P6, R4, UR9, RZ ;  /* 0x00000009040a7c10 */ /* 0x000fe4000ffde0ff */
[----:B------:R-:W-:Y:S02]  /*10620*/  F2FP.BF16.F32.PACK_AB R152, RZ, R152 ;  /* 0x00000098ff98723e */ /* 0x000fe400000010ff */
[----:B------:R-:W-:Y:S02]  /*10630*/  F2FP.BF16.F32.PACK_AB R153, RZ, R153 ;  /* 0x00000099ff99723e */ /* 0x000fe400000010ff */
[----:B------:R-:W-:Y:S02]  /*10640*/  F2FP.BF16.F32.PACK_AB R154, RZ, R154 ;  /* 0x0000009aff9a723e */ /* 0x000fe400000010ff */
[----:B------:R-:W-:Y:S01]  /*10650*/  IADD3.X R11, R5, UR8, RZ, P6, !PT ;  /* 0x00000008050b7c10 */ /* 0x000fe2000b7fe4ff */
[----:B------:R-:W-:Y:S01]  /*10660*/  FMUL R6, R156, UR13 ;  /* 0x0000000d9c067c20 */ /* 0x000fe20008400000 */
[----:B------:R-:W-:Y:S01]  /*10670*/  F2FP.BF16.F32.PACK_AB R155, RZ, R155 ;  /* 0x0000009bff9b723e */ /* 0x000fe200000010ff */
[----:B------:R-:W-:Y:S01]  /*10680*/  @P5 STG.E.U16 desc[UR14][R4.64], R152 ;  /* 0x0000009804005986 */ /* 0x000fe2000c10150e */
[----:B------:R-:W-:-:S03]  /*10690*/  FMUL R7, R157, UR13 ;  /* 0x0000000d9d077c20 */ /* 0x000fc60008400000 */
[----:B------:R-:W-:Y:S01]  /*106a0*/  @P4 STG.E.U16 desc[UR14][R4.64+0x2], R153 ;  /* 0x0000029904004986 */ /* 0x000fe2000c10150e */
[----:B------:R-:W-:-:S03]  /*106b0*/  ISETP.GT.AND P4, PT, R0, 0x9, P1 ;  /* 0x000000090000780c */ /* 0x000fc60000f84270 */
[----:B------:R-:W-:Y:S01]  /*106c0*/  @P3 STG.E.U16 desc[UR14][R10.64], R154 ;  /* 0x0000009a0a003986 */ /* 0x000fe2000c10150e */
[C---:B------:R-:W-:Y:S01]  /*106d0*/  ISETP.GT.AND P3, PT, R0.reuse, 0x8, P1 ;  /* 0x000000080000780c */ /* 0x040fe20000f64270 */
[----:B------:R-:W-:Y:S01]  /*106e0*/  IMAD.U32 R9, RZ, RZ, UR9 ;  /* 0x00000009ff097e24 */ /* 0x000fe2000f8e00ff */
[----:B------:R-:W-:Y:S01]  /*106f0*/  F2FP.BF16.F32.PACK_AB R6, RZ, R6 ;  /* 0x00000006ff06723e */ /* 0x000fe200000010ff */
[----:B------:R1:W-:Y:S01]  /*10700*/  @P2 STG.E.U16 desc[UR14][R10.64+0x2], R155 ;  /* 0x0000029b0a002986 */ /* 0x0003e2000c10150e */
[----:B------:R-:W-:Y:S01]  /*10710*/  ISETP.GT.AND P2, PT, R0, 0x8, P0 ;  /* 0x000000080000780c */ /* 0x000fe20000744270 */
[----:B------:R-:W-:Y:S01]  /*10720*/  FMUL R8, R158, UR13 ;  /* 0x0000000d9e087c20 */ /* 0x000fe20008400000 */
[----:B------:R-:W-:-:S04]  /*10730*/  F2FP.BF16.F32.PACK_AB R7, RZ, R7 ;  /* 0x00000007ff07723e */ /* 0x000fc800000010ff */
[----:B------:R-:W-:Y:S02]  /*10740*/  F2FP.BF16.F32.PACK_AB R8, RZ, R8 ;  /* 0x00000008ff08723e */ /* 0x000fe400000010ff */
[----:B-1----:R-:W-:Y:S01]  /*10750*/  PRMT R10, R6, 0x7610, R10 ;  /* 0x00007610060a7816 */ /* 0x002fe2000000000a */
[----:B------:R-:W-:Y:S01]  /*10760*/  IMAD.U32 R11, RZ, RZ, UR8 ;  /* 0x00000008ff0b7e24 */ /* 0x000fe2000f8e00ff */
[----:B------:R-:W-:Y:S02]  /*10770*/  IADD3 R6, P5, P6, R9, UR10, R2 ;  /* 0x0000000a09067c10 */ /* 0x000fe4000febe002 */
[----:B------:R-:W-:Y:S02]  /*10780*/  PRMT R9, R7, 0x7610, R9 ;  /* 0x0000761007097816 */ /* 0x000fe40000000009 */
[----:B------:R-:W-:Y:S01]  /*10790*/  IADD3.X R7, R11, UR6, R3, P5, P6 ;  /* 0x000000060b077c10 */ /* 0x000fe2000afec403 */
[----:B------:R-:W-:Y:S01]  /*107a0*/  @P3 STG.E.U16 desc[UR14][R4.64+0x10], R10 ;  /* 0x0000100a04003986 */ /* 0x000fe2000c10150e */
[----:B------:R-:W-:-:S03]  /*107b0*/  ISETP.GT.AND P3, PT, R0, 0x9, P0 ;  /* 0x000000090000780c */ /* 0x000fc60000764270 */
[----:B------:R-:W-:Y:S01]  /*107c0*/  @P4 STG.E.U16 desc[UR14][R4.64+0x12], R9 ;  /* 0x0000120904004986 */ /* 0x000fe2000c10150e */
[C---:B------:R-:W-:Y:S01]  /*107d0*/  ISETP.GT.AND P4, PT, R0.reuse, 0x10, P1 ;  /* 0x000000100000780c */ /* 0x040fe20000f84270 */
[----:B------:R-:W-:Y:S01]  /*107e0*/  FMUL R159, R159, UR13 ;  /* 0x0000000d9f9f7c20 */ /* 0x000fe20008400000 */
[C---:B------:R-:W-:Y:S01]  /*107f0*/  ISETP.GT.AND P5, PT, R0.reuse, 0x11, P1 ;  /* 0x000000110000780c */ /* 0x040fe20000fa4270 */
[----:B------:R-:W-:Y:S01]  /*10800*/  @P2 STG.E.U16 desc[UR14][R6.64+0x10], R8 ;  /* 0x0000100806002986 */ /* 0x000fe2000c10150e */
[----:B------:R-:W-:Y:S01]  /*10810*/  ISETP.GT.AND P2, PT, R0, 0x10, P0 ;  /* 0x000000100000780c */ /* 0x000fe20000744270 */
[----:B------:R-:W-:Y:S01]  /*10820*/  FMUL R160, R160, UR13 ;  /* 0x0000000da0a07c20 */ /* 0x000fe20008400000 */
[----:B------:R-:W-:Y:S01]  /*10830*/  FMUL R161, R161, UR13 ;  /* 0x0000000da1a17c20 */ /* 0x000fe20008400000 */
[----:B------:R-:W-:Y:S01]  /*10840*/  FMUL R162, R162, UR13 ;  /* 0x0000000da2a27c20 */ /* 0x000fe20008400000 */
[----:B------:R-:W-:Y:S02]  /*10850*/  F2FP.BF16.F32.PACK_AB R159, RZ, R159 ;  /* 0x0000009fff9f723e */ /* 0x000fe400000010ff */
[----:B------:R-:W-:-:S02]  /*10860*/  F2FP.BF16.F32.PACK_AB R160, RZ, R160 ;  /* 0x000000a0ffa0723e */ /* 0x000fc400000010ff */
[----:B------:R-:W-:Y:S02]  /*10870*/  F2FP.BF16.F32.PACK_AB R161, RZ, R161 ;  /* 0x000000a1ffa1723e */ /* 0x000fe400000010ff */
[----:B------:R-:W-:Y:S01]  /*10880*/  F2FP.BF16.F32.PACK_AB R162, RZ, R162 ;  /* 0x000000a2ffa2723e */ /* 0x000fe200000010ff */
[----:B------:R-:W-:Y:S01]  /*10890*/  @P3 STG.E.U16 desc[UR14][R6.64+0x12], R159 ;  /* 0x0000129f06003986 */ /* 0x000fe2000c10150e */
[----:B------:R-:W-:-:S03]  /*108a0*/  ISETP.GT.AND P3, PT, R0, 0x11, P0 ;  /* 0x000000110000780c */ /* 0x000fc60000764270 */
[----:B------:R-:W-:Y:S01]  /*108b0*/  @P4 STG.E.U16 desc[UR14][R4.64+0x20], R160 ;  /* 0x000020a004004986 */ /* 0x000fe2000c10150e */
[C---:B------:R-:W-:Y:S01]  /*108c0*/  ISETP.GT.AND P4, PT, R0.reuse, 0x18, P1 ;  /* 0x000000180000780c */ /* 0x040fe20000f84270 */
[----:B------:R-:W-:Y:S02]  /*108d0*/  FMUL R163, R163, UR13 ;  /* 0x0000000da3a37c20 */ /* 0x000fe40008400000 */
[----:B------:R-:W-:Y:S01]  /*108e0*/  @P5 STG.E.U16 desc[UR14][R4.64+0x22], R161 ;  /* 0x000022a104005986 */ /* 0x000fe2000c10150e */
[----:B------:R-:W-:Y:S01]  /*108f0*/  ISETP.GT.AND P5, PT, R0, 0x19, P1 ;  /* 0x000000190000780c */ /* 0x000fe20000fa4270 */
[----:B------:R-:W-:Y:S02]  /*10900*/  FMUL R164, R164, UR13 ;  /* 0x0000000da4a47c20 */ /* 0x000fe40008400000 */
[----:B------:R-:W-:Y:S01]  /*10910*/  @P2 STG.E.U16 desc[UR14][R6.64+0x20], R162 ;  /* 0x000020a206002986 */ /* 0x000fe2000c10150e */
[----:B------:R-:W-:Y:S01]  /*10920*/  ISETP.GT.AND P2, PT, R0, 0x18, P0 ;  /* 0x000000180000780c */ /* 0x000fe20000744270 */
[----:B------:R-:W-:Y:S01]  /*10930*/  FMUL R165, R165, UR13 ;  /* 0x0000000da5a57c20 */ /* 0x000fe20008400000 */
[----:B------:R-:W-:Y:S01]  /*10940*/  FMUL R166, R166, UR13 ;  /* 0x0000000da6a67c20 */ /* 0x000fe20008400000 */
[----:B------:R-:W-:-:S02]  /*10950*/  F2FP.BF16.F32.PACK_AB R163, RZ, R163 ;  /* 0x000000a3ffa3723e */ /* 0x000fc400000010ff */
[----:B------:R-:W-:Y:S02]  /*10960*/  F2FP.BF16.F32.PACK_AB R164, RZ, R164 ;  /* 0x000000a4ffa4723e */ /* 0x000fe400000010ff */
        /* <DEDUP_REMOVED lines=181> */
[C---:B------:R-:W-:Y:S02]  /*114c0*/  ISETP.GT.AND P4, PT, R0.reuse, 0x71, P0 ;  /* 0x000000710000780c */ /* 0x040fe40000784270 */
[----:B------:R-:W-:Y:S01]  /*114d0*/  ISETP.GT.AND P1, PT, R0, 0x79, P1 ;  /* 0x000000790000780c */ /* 0x000fe20000f24270 */
[----:B------:R-:W-:Y:S01]  /*114e0*/  @P5 STG.E.U16 desc[UR14][R4.64+0xe2], R209 ;  /* 0x0000e2d104005986 */ /* 0x000fe2000c10150e */
[----:B------:R-:W-:-:S03]  /*114f0*/  FMUL R211, R211, UR13 ;  /* 0x0000000dd3d37c20 */ /* 0x000fc60008400000 */
[----:B------:R-:W-:Y:S01]  /*11500*/  @P2 STG.E.U16 desc[UR14][R6.64+0xe0], R210 ;  /* 0x0000e0d206002986 */ /* 0x000fe2000c10150e */
[----:B------:R-:W-:Y:S01]  /*11510*/  ISETP.GT.AND P2, PT, R0, 0x78, P0 ;  /* 0x000000780000780c */ /* 0x000fe20000744270 */
[----:B------:R-:W-:Y:S01]  /*11520*/  FMUL R212, R212, UR13 ;  /* 0x0000000dd4d47c20 */ /* 0x000fe20008400000 */
[----:B------:R-:W-:Y:S01]  /*11530*/  FMUL R213, R213, UR13 ;  /* 0x0000000dd5d57c20 */ /* 0x000fe20008400000 */
[----:B------:R-:W-:Y:S02]  /*11540*/  F2FP.BF16.F32.PACK_AB R211, RZ, R211 ;  /* 0x000000d3ffd3723e */ /* 0x000fe400000010ff */
[----:B------:R-:W-:Y:S01]  /*11550*/  ISETP.GT.AND P0, PT, R0, 0x79, P0 ;  /* 0x000000790000780c */ /* 0x000fe20000704270 */
[----:B------:R-:W-:Y:S01]  /*11560*/  FMUL R214, R214, UR13 ;  /* 0x0000000dd6d67c20 */ /* 0x000fe20008400000 */
[----:B------:R-:W-:Y:S02]  /*11570*/  F2FP.BF16.F32.PACK_AB R212, RZ, R212 ;  /* 0x000000d4ffd4723e */ /* 0x000fe400000010ff */
[----:B------:R-:W-:Y:S01]  /*11580*/  F2FP.BF16.F32.PACK_AB R213, RZ, R213 ;  /* 0x000000d5ffd5723e */ /* 0x000fe200000010ff */
[----:B------:R-:W-:Y:S01]  /*11590*/  @P4 STG.E.U16 desc[UR14][R6.64+0xe2], R211 ;  /* 0x0000e2d306004986 */ /* 0x000fe2000c10150e */
[----:B------:R-:W-:Y:S01]  /*115a0*/  F2FP.BF16.F32.PACK_AB R214, RZ, R214 ;  /* 0x000000d6ffd6723e */ /* 0x000fe200000010ff */
[----:B------:R-:W-:-:S02]  /*115b0*/  USHF.L.U32 UR7, UR18, 0x8, URZ ;  /* 0x0000000812077899 */ /* 0x000fc4000800063f */
[----:B------:R-:W-:Y:S04]  /*115c0*/  @P3 STG.E.U16 desc[UR14][R4.64+0xf0], R212 ;  /* 0x0000f0d404003986 */ /* 0x000fe8000c10150e */
[----:B------:R1:W-:Y:S01]  /*115d0*/  @P1 STG.E.U16 desc[UR14][R4.64+0xf2], R213 ;  /* 0x0000f2d504001986 */ /* 0x0003e2000c10150e */
[----:B------:R-:W-:Y:S01]  /*115e0*/  FMUL R215, R215, UR13 ;  /* 0x0000000dd7d77c20 */ /* 0x000fe20008400000 */
[----:B------:R-:W-:Y:S01]  /*115f0*/  USHF.L.U64.HI UR6, UR18, 0x8, UR19 ;  /* 0x0000000812067899 */ /* 0x000fe20008010213 */
[----:B-1----:R-:W-:Y:S02]  /*11600*/  @P2 IMAD.MOV.U32 R4, RZ, RZ, R6 ;  /* 0x000000ffff042224 */ /* 0x002fe400078e0006 */
[----:B------:R-:W-:Y:S01]  /*11610*/  @P2 IMAD.MOV.U32 R5, RZ, RZ, R7 ;  /* 0x000000ffff052224 */ /* 0x000fe200078e0007 */
[----:B------:R-:W-:-:S04]  /*11620*/  F2FP.BF16.F32.PACK_AB R215, RZ, R215 ;  /* 0x000000d7ffd7723e */ /* 0x000fc800000010ff */
[----:B------:R1:W-:Y:S01]  /*11630*/  @P2 STG.E.U16 desc[UR14][R4.64+0xf0], R214 ;  /* 0x0000f0d604002986 */ /* 0x0003e2000c10150e */
[C---:B------:R-:W-:Y:S01]  /*11640*/  ISETP.GT.AND P3, PT, R14.reuse, 0x80, PT ;  /* 0x000000800e00780c */ /* 0x040fe20003f64270 */
[----:B------:R-:W-:Y:S01]  /*11650*/  IMAD.U32 R9, RZ, RZ, UR6 ;  /* 0x00000006ff097e24 */ /* 0x000fe2000f8e00ff */
[----:B------:R-:W-:Y:S01]  /*11660*/  ISETP.GT.AND P1, PT, R14, 0x88, PT ;  /* 0x000000880e00780c */ /* 0x000fe20003f24270 */
[----:B-1----:R-:W-:Y:S02]  /*11670*/  @P0 IMAD.MOV.U32 R5, RZ, RZ, R7 ;  /* 0x000000ffff050224 */ /* 0x002fe400078e0007 */
[----:B------:R-:W-:Y:S02]  /*11680*/  IMAD.U32 R7, RZ, RZ, UR7 ;  /* 0x00000007ff077e24 */ /* 0x000fe4000f8e00ff */
[----:B------:R-:W-:-:S03]  /*11690*/  @P0 IMAD.MOV.U32 R4, RZ, RZ, R6 ;  /* 0x000000ffff040224 */ /* 0x000fc600078e0006 */
[----:B------:R-:W-:Y:S02]  /*116a0*/  IADD3 R6, P5, P6, R2, UR9, R7 ;  /* 0x0000000902067c10 */ /* 0x000fe4000febe007 */
[----:B------:R1:W-:Y:S01]  /*116b0*/  @P0 STG.E.U16 desc[UR14][R4.64+0xf2], R215 ;  /* 0x0000f2d704000986 */ /* 0x0003e2000c10150e */
[C---:B------:R-:W-:Y:S02]  /*116c0*/  ISETP.GT.AND P0, PT, R0.reuse, RZ, P3 ;  /* 0x000000ff0000720c */ /* 0x040fe40001f04270 */
[----:B------:R-:W-:Y:S02]  /*116d0*/  ISETP.GT.AND P2, PT, R0, 0x1, P3 ;  /* 0x000000010000780c */ /* 0x000fe40001f44270 */
[----:B------:R-:W-:Y:S01]  /*116e0*/  IADD3.X R7, R3, UR8, R9, P5, P6 ;  /* 0x0000000803077c10 */ /* 0x000fe2000afec409 */
[----:B------:R-:W-:Y:S01]  /*116f0*/  FMUL R88, R88, UR13 ;  /* 0x0000000d58587c20 */ /* 0x000fe20008400000 */
[----:B------:R-:W-:Y:S01]  /*11700*/  ISETP.GT.AND P5, PT, R0, RZ, P1 ;  /* 0x000000ff0000720c */ /* 0x000fe20000fa4270 */
[----:B------:R-:W-:Y:S01]  /*11710*/  FMUL R89, R89, UR13 ;  /* 0x0000000d59597c20 */ /* 0x000fe20008400000 */
[----:B-1----:R-:W-:Y:S01]  /*11720*/  IADD3 R4, P4, R2, UR7, RZ ;  /* 0x0000000702047c10 */ /* 0x002fe2000ff9e0ff */
[----:B------:R-:W-:-:S03]  /*11730*/  FMUL R90, R90, UR13 ;  /* 0x0000000d5a5a7c20 */ /* 0x000fc60008400000 */
[----:B------:R-:W-:Y:S02]  /*11740*/  IADD3.X R5, R3, UR6, RZ, P4, !PT ;  /* 0x0000000603057c10 */ /* 0x000fe4000a7fe4ff */
[----:B------:R-:W-:Y:S02]  /*11750*/  IADD3 R8, P4, R4, UR9, RZ ;  /* 0x0000000904087c10 */ /* 0x000fe4000ff9e0ff */
[----:B------:R-:W-:Y:S02]  /*11760*/  F2FP.BF16.F32.PACK_AB R88, RZ, R88 ;  /* 0x00000058ff58723e */ /* 0x000fe400000010ff */
[----:B------:R-:W-:Y:S02]  /*11770*/  F2FP.BF16.F32.PACK_AB R89, RZ, R89 ;  /* 0x00000059ff59723e */ /* 0x000fe400000010ff */
[----:B------:R-:W-:Y:S02]  /*11780*/  F2FP.BF16.F32.PACK_AB R90, RZ, R90 ;  /* 0x0000005aff5a723e */ /* 0x000fe400000010ff */
[----:B------:R-:W-:Y:S01]  /*11790*/  IADD3.X R9, R5, UR8, RZ, P4, !PT ;  /* 0x0000000805097c10 */ /* 0x000fe2000a7fe4ff */
[----:B------:R-:W-:Y:S01]  /*117a0*/  @P0 STG.E.U16 desc[UR14][R4.64], R88 ;  /* 0x0000005804000986 */ /* 0x000fe2000c10150e */
[----:B------:R-:W-:-:S02]  /*117b0*/  ISETP.GT.AND P0, PT, R0, 0x1, P1 ;  /* 0x000000010000780c */ /* 0x000fc40000f04270 */
[C---:B------:R-:W-:Y:S01]  /*117c0*/  ISETP.GT.AND P4, PT, R0.reuse, 0x9, P3 ;  /* 0x000000090000780c */ /* 0x040fe20001f84270 */
[----:B------:R-:W-:Y:S01]  /*117d0*/  @P2 STG.E.U16 desc[UR14][R4.64+0x2], R89 ;  /* 0x0000025904002986 */ /* 0x000fe2000c10150e */
[C---:B------:R-:W-:Y:S01]  /*117e0*/  ISETP.GT.AND P2, PT, R0.reuse, 0x8, P3 ;  /* 0x000000080000780c */ /* 0x040fe20001f44270 */
[----:B------:R-:W-:Y:S02]  /*117f0*/  FMUL R91, R91, UR13 ;  /* 0x0000000d5b5b7c20 */ /* 0x000fe40008400000 */
[----:B------:R-:W-:Y:S01]  /*11800*/  @P5 STG.E.U16 desc[UR14][R8.64], R90 ;  /* 0x0000005a08005986 */ /* 0x000fe2000c10150e */
[----:B------:R-:W-:Y:S01]  /*11810*/  ISETP.GT.AND P5, PT, R0, 0x8, P1 ;  /* 0x000000080000780c */ /* 0x000fe20000fa4270 */
[----:B------:R-:W-:Y:S01]  /*11820*/  FMUL R92, R92, UR13 ;  /* 0x0000000d5c5c7c20 */ /* 0x000fe20008400000 */
[----:B------:R-:W-:Y:S01]  /*11830*/  FMUL R93, R93, UR13 ;  /* 0x0000000d5d5d7c20 */ /* 0x000fe20008400000 */
[----:B------:R-:W-:Y:S01]  /*11840*/  FMUL R94, R94, UR13 ;  /* 0x0000000d5e5e7c20 */ /* 0x000fe20008400000 */
[----:B------:R-:W-:-:S02]  /*11850*/  F2FP.BF16.F32.PACK_AB R91, RZ, R91 ;  /* 0x0000005bff5b723e */ /* 0x000fc400000010ff */
[----:B------:R-:W-:Y:S02]  /*11860*/  F2FP.BF16.F32.PACK_AB R92, RZ, R92 ;  /* 0x0000005cff5c723e */ /* 0x000fe400000010ff */
[----:B------:R-:W-:Y:S02]  /*11870*/  F2FP.BF16.F32.PACK_AB R93, RZ, R93 ;  /* 0x0000005dff5d723e */ /* 0x000fe400000010ff */
[----:B------:R-:W-:Y:S01]  /*11880*/  F2FP.BF16.F32.PACK_AB R94, RZ, R94 ;  /* 0x0000005eff5e723e */ /* 0x000fe200000010ff */
[----:B------:R1:W-:Y:S01]  /*11890*/  @P0 STG.E.U16 desc[UR14][R8.64+0x2], R91 ;  /* 0x0000025b08000986 */ /* 0x0003e2000c10150e */
[----:B------:R-:W-:-:S03]  /*118a0*/  ISETP.GT.AND P0, PT, R0, 0x9, P1 ;  /* 0x000000090000780c */ /* 0x000fc60000f04270 */
[----:B------:R-:W-:Y:S01]  /*118b0*/  @P2 STG.E.U16 desc[UR14][R4.64+0x10], R92 ;  /* 0x0000105c04002986 */ /* 0x000fe2000c10150e */
[----:B------:R-:W-:-:S03]  /*118c0*/  ISETP.GT.AND P2, PT, R0, 0x10, P3 ;  /* 0x000000100000780c */ /* 0x000fc60001f44270 */
        /* <DEDUP_REMOVED lines=140> */
[----:B------:R-:W-:Y:S04]  /*12190*/  @P0 STG.E.U16 desc[UR14][R6.64+0x92], R127 ;  /* 0x0000927f06000986 */ /* 0x000fe8000c10150e */
[----:B------:R-:W-:Y:S01]  /*121a0*/  @P2 STG.E.U16 desc[UR14][R4.64+0xa0], R128 ;  /* 0x0000a08004002986 */ /* 0x000fe2000c10150e */
[----:B------:R-:W-:-:S03]  /*121b0*/  ISETP.GT.AND P2, PT, R0, 0x51, P1 ;  /* 0x000000510000780c */ /* 0x000fc60000f44270 */
[----:B------:R-:W-:Y:S01]  /*121c0*/  @P4 STG.E.U16 desc[UR14][R4.64+0xa2], R129 ;  /* 0x0000a28104004986 */ /* 0x000fe2000c10150e */
[----:B------:R-:W-:-:S03]  /*121d0*/  FMUL R131, R131, UR13 ;  /* 0x0000000d83837c20 */ /* 0x000fc60008400000 */
[----:B------:R-:W-:Y:S01]  /*121e0*/  @P5 STG.E.U16 desc[UR14][R6.64+0xa0], R130 ;  /* 0x0000a08206005986 */ /* 0x000fe2000c10150e */
[----:B------:R-:W-:Y:S01]  /*121f0*/  ISETP.GT.AND P5, PT, R0, 0x59, P3 ;  /* 0x000000590000780c */ /* 0x000fe20001fa4270 */
[----:B------:R-:W-:Y:S01]  /*12200*/  FMUL R133, R133, UR13 ;  /* 0x0000000d85857c20 */ /* 0x000fe20008400000 */
[----:B------:R-:W-:-:S04]  /*12210*/  F2FP.BF16.F32.PACK_AB R131, RZ, R131 ;  /* 0x00000083ff83723e */ /* 0x000fc800000010ff */
[----:B------:R-:W-:Y:S01]  /*12220*/  F2FP.BF16.F32.PACK_AB R133, RZ, R133 ;  /* 0x00000085ff85723e */ /* 0x000fe200000010ff */
[----:B------:R-:W-:Y:S01]  /*12230*/  @P2 STG.E.U16 desc[UR14][R6.64+0xa2], R131 ;  /* 0x0000a28306002986 */ /* 0x000fe2000c10150e */
[C---:B------:R-:W-:Y:S02]  /*12240*/  ISETP.GT.AND P4, PT, R0.reuse, 0x58, P3 ;  /* 0x000000580000780c */ /* 0x040fe40001f84270 */
[----:B------:R-:W-:Y:S01]  /*12250*/  ISETP.GT.AND P0, PT, R0, 0x58, P1 ;  /* 0x000000580000780c */ /* 0x000fe20000f04270 */
[----:B------:R-:W-:Y:S01]  /*12260*/  FMUL R132, R132, UR13 ;  /* 0x0000000d84847c20 */ /* 0x000fe20008400000 */
[C---:B------:R-:W-:Y:S01]  /*12270*/  ISETP.GT.AND P2, PT, R0.reuse, 0x59, P1 ;  /* 0x000000590000780c */ /* 0x040fe20000f44270 */
[----:B------:R-:W-:Y:S01]  /*12280*/  @P5 STG.E.U16 desc[UR14][R4.64+0xb2], R133 ;  /* 0x0000b28504005986 */ /* 0x000fe2000c10150e */
[----:B------:R-:W-:Y:S01]  /*12290*/  ISETP.GT.AND P5, PT, R0, 0x60, P3 ;  /* 0x000000600000780c */ /* 0x000fe20001fa4270 */
[----:B------:R-:W-:Y:S01]  /*122a0*/  FMUL R134, R134, UR13 ;  /* 0x0000000d86867c20 */ /* 0x000fe20008400000 */
        /* <DEDUP_REMOVED lines=8> */
[----:B------:R-:W-:Y:S01]  /*12330*/  @P4 STG.E.U16 desc[UR14][R4.64+0xb0], R132 ;  /* 0x0000b08404004986 */ /* 0x000fe2000c10150e */
[----:B------:R-:W-:-:S03]  /*12340*/  F2FP.BF16.F32.PACK_AB R137, RZ, R137 ;  /* 0x00000089ff89723e */ /* 0x000fc600000010ff */
[----:B------:R-:W-:Y:S01]  /*12350*/  @P0 STG.E.U16 desc[UR14][R6.64+0xb0], R134 ;  /* 0x0000b08606000986 */ /* 0x000fe2000c10150e */
[----:B------:R-:W-:-:S03]  /*12360*/  ISETP.GT.AND P4, PT, R0, 0x60, P1 ;  /* 0x000000600000780c */ /* 0x000fc60000f84270 */
[----:B------:R-:W-:Y:S01]  /*12370*/  @P2 STG.E.U16 desc[UR14][R6.64+0xb2], R135 ;  /* 0x0000b28706002986 */ /* 0x000fe2000c10150e */
[----:B------:R-:W-:-:S03]  /*12380*/  FMUL R138, R138, UR13 ;  /* 0x0000000d8a8a7c20 */ /* 0x000fc60008400000 */
[----:B------:R-:W-:Y:S01]  /*12390*/  @P5 STG.E.U16 desc[UR14][R4.64+0xc0], R136 ;  /* 0x0000c08804005986 */ /* 0x000fe2000c10150e */
[----:B------:R-:W-:-:S03]  /*123a0*/  ISETP.GT.AND P5, PT, R0, 0x61, P1 ;  /* 0x000000610000780c */ /* 0x000fc60000fa4270 */
[----:B------:R-:W-:Y:S01]  /*123b0*/  @P6 STG.E.U16 desc[UR14][R4.64+0xc2], R137 ;  /* 0x0000c28904006986 */ /* 0x000fe2000c10150e */
[----:B------:R-:W-:Y:S01]  /*123c0*/  ISETP.GT.AND P6, PT, R0, 0x68, P3 ;  /* 0x000000680000780c */ /* 0x000fe20001fc4270 */
[----:B------:R-:W-:Y:S01]  /*123d0*/  FMUL R139, R139, UR13 ;  /* 0x0000000d8b8b7c20 */ /* 0x000fe20008400000 */
[----:B------:R-:W-:Y:S01]  /*123e0*/  FMUL R140, R140, UR13 ;  /* 0x0000000d8c8c7c20 */ /* 0x000fe20008400000 */
[----:B------:R-:W-:-:S03]  /*123f0*/  F2FP.BF16.F32.PACK_AB R138, RZ, R138 ;  /* 0x0000008aff8a723e */ /* 0x000fc600000010ff */
        /* <DEDUP_REMOVED lines=11> */
[----:B------:R-:W-:-:S03]  /*124b0*/  F2FP.BF16.F32.PACK_AB R141, RZ, R141 ;  /* 0x0000008dff8d723e */ /* 0x000fc600000010ff */
[----:B------:R-:W-:Y:S02]  /*124c0*/  F2FP.BF16.F32.PACK_AB R142, RZ, R142 ;  /* 0x0000008eff8e723e */ /* 0x000fe400000010ff */
[----:B------:R-:W-:Y:S01]  /*124d0*/  F2FP.BF16.F32.PACK_AB R143, RZ, R143 ;  /* 0x0000008fff8f723e */ /* 0x000fe200000010ff */
[----:B------:R-:W-:Y:S04]  /*124e0*/  @P4 STG.E.U16 desc[UR14][R4.64+0xd2], R141 ;  /* 0x0000d28d04004986 */ /* 0x000fe8000c10150e */
[----:B------:R-:W-:Y:S01]  /*124f0*/  @P5 STG.E.U16 desc[UR14][R6.64+0xd0], R142 ;  /* 0x0000d08e06005986 */ /* 0x000fe2000c10150e */
[----:B------:R-:W-:-:S03]  /*12500*/  ISETP.GT.AND P5, PT, R0, 0x70, P3 ;  /* 0x000000700000780c */ /* 0x000fc60001fa4270 */
[----:B------:R-:W-:Y:S01]  /*12510*/  @P6 STG.E.U16 desc[UR14][R6.64+0xd2], R143 ;  /* 0x0000d28f06006986 */ /* 0x000fe2000c10150e */
[----:B------:R-:W-:Y:S01]  /*12520*/  ISETP.GT.AND P6, PT, R0, 0x71, P3 ;  /* 0x000000710000780c */ /* 0x000fe20001fc4270 */
[----:B------:R-:W-:Y:S01]  /*12530*/  FMUL R144, R144, UR13 ;  /* 0x0000000d90907c20 */ /* 0x000fe20008400000 */
[----:B------:R-:W-:Y:S01]  /*12540*/  FMUL R145, R145, UR13 ;  /* 0x0000000d91917c20 */ /* 0x000fe20008400000 */
[----:B------:R-:W-:-:S03]  /*12550*/  ISETP.GT.AND P4, PT, R0, 0x70, P1 ;  /* 0x000000700000780c */ /* 0x000fc60000f84270 */
[----:B------:R-:W-:Y:S02]  /*12560*/  F2FP.BF16.F32.PACK_AB R144, RZ, R144 ;  /* 0x00000090ff90723e */ /* 0x000fe400000010ff */
[----:B------:R-:W-:Y:S01]  /*12570*/  F2FP.BF16.F32.PACK_AB R145, RZ, R145 ;  /* 0x00000091ff91723e */ /* 0x000fe200000010ff */
[----:B------:R-:W-:Y:S02]  /*12580*/  FMUL R146, R146, UR13 ;  /* 0x0000000d92927c20 */ /* 0x000fe40008400000 */
[----:B------:R-:W-:Y:S01]  /*12590*/  @P5 STG.E.U16 desc[UR14][R4.64+0xe0], R144 ;  /* 0x0000e09004005986 */ /* 0x000fe2000c10150e */
[----:B------:R-:W-:-:S03]  /*125a0*/  ISETP.GT.AND P5, PT, R0, 0x71, P1 ;  /* 0x000000710000780c */ /* 0x000fc60000fa4270 */
[----:B------:R-:W-:Y:S01]  /*125b0*/  @P6 STG.E.U16 desc[UR14][R4.64+0xe2], R145 ;  /* 0x0000e29104006986 */ /* 0x000fe2000c10150e */
[C---:B------:R-:W-:Y:S02]  /*125c0*/  ISETP.GT.AND P6, PT, R0.reuse, 0x78, P3 ;  /* 0x000000780000780c */ /* 0x040fe40001fc4270 */
[----:B------:R-:W-:Y:S01]  /*125d0*/  ISETP.GT.AND P3, PT, R0, 0x79, P3 ;  /* 0x000000790000780c */ /* 0x000fe20001f64270 */
[----:B------:R-:W-:Y:S01]  /*125e0*/  FMUL R147, R147, UR13 ;  /* 0x0000000d93937c20 */ /* 0x000fe20008400000 */
[----:B------:R-:W-:Y:S01]  /*125f0*/  F2FP.BF16.F32.PACK_AB R146, RZ, R146 ;  /* 0x00000092ff92723e */ /* 0x000fe200000010ff */
[----:B------:R-:W-:Y:S01]  /*12600*/  FMUL R149, R149, UR13 ;  /* 0x0000000d95957c20 */ /* 0x000fe20008400000 */
[----:B------:R-:W-:Y:S02]  /*12610*/  FMUL R148, R148, UR13 ;  /* 0x0000000d94947c20 */ /* 0x000fe40008400000 */
[----:B------:R-:W-:Y:S01]  /*12620*/  F2FP.BF16.F32.PACK_AB R147, RZ, R147 ;  /* 0x00000093ff93723e */ /* 0x000fe200000010ff */
[----:B------:R-:W-:Y:S01]  /*12630*/  @P4 STG.E.U16 desc[UR14][R6.64+0xe0], R146 ;  /* 0x0000e09206004986 */ /* 0x000fe2000c10150e */
[----:B------:R-:W-:-:S02]  /*12640*/  ISETP.GT.AND P4, PT, R0, 0x78, P1 ;  /* 0x000000780000780c */ /* 0x000fc40000f84270 */
[----:B------:R-:W-:Y:S02]  /*12650*/  F2FP.BF16.F32.PACK_AB R149, RZ, R149 ;  /* 0x00000095ff95723e */ /* 0x000fe400000010ff */
[----:B------:R-:W-:Y:S01]  /*12660*/  ISETP.GT.AND P2, PT, R14, 0xc0, PT ;  /* 0x000000c00e00780c */ /* 0x000fe20003f44270 */
[----:B------:R-:W-:Y:S01]  /*12670*/  @P5 STG.E.U16 desc[UR14][R6.64+0xe2], R147 ;  /* 0x0000e29306005986 */ /* 0x000fe2000c10150e */
[----:B-1----:R-:W-:Y:S01]  /*12680*/  IMAD.U32 R9, RZ, RZ, UR18 ;  /* 0x00000012ff097e24 */ /* 0x002fe2000f8e00ff */
[----:B------:R-:W-:Y:S02]  /*12690*/  ISETP.GT.AND P1, PT, R0, 0x79, P1 ;  /* 0x000000790000780c */ /* 0x000fe40000f24270 */
[----:B------:R-:W-:Y:S01]  /*126a0*/  @P3 STG.E.U16 desc[UR14][R4.64+0xf2], R149 ;  /* 0x0000f29504003986 */ /* 0x000fe2000c10150e */
[----:B------:R-:W-:Y:S01]  /*126b0*/  F2FP.BF16.F32.PACK_AB R148, RZ, R148 ;  /* 0x00000094ff94723e */ /* 0x000fe200000010ff */
[----:B------:R-:W-:Y:S01]  /*126c0*/  FMUL R150, R150, UR13 ;  /* 0x0000000d96967c20 */ /* 0x000fe20008400000 */
[----:B------:R-:W-:Y:S01]  /*126d0*/  ISETP.GT.AND P3, PT, R0, RZ, P2 ;  /* 0x000000ff0000720c */ /* 0x000fe20001764270 */
[----:B------:R-:W-:Y:S01]  /*126e0*/  FMUL R151, R151, UR13 ;  /* 0x0000000d97977c20 */ /* 0x000fe20008400000 */
[----:B------:R-:W-:Y:S01]  /*126f0*/  UIMAD UR6, UR19, 0x180, URZ ;  /* 0x00000180130678a4 */ /* 0x000fe2000f8e023f */
[----:B------:R-:W-:Y:S01]  /*12700*/  FMUL R24, R24, UR13 ;  /* 0x0000000d18187c20 */ /* 0x000fe20008400000 */
[----:B------:R-:W-:Y:S01]  /*12710*/  IMAD.WIDE.U32 R2, R9, 0x180, R2 ;  /* 0x0000018009027825 */ /* 0x000fe200078e0002 */
[----:B------:R1:W-:Y:S01]  /*12720*/  @P6 STG.E.U16 desc[UR14][R4.64+0xf0], R148 ;  /* 0x0000f09404006986 */ /* 0x0003e2000c10150e */
[----:B------:R-:W-:-:S02]  /*12730*/  F2FP.BF16.F32.PACK_AB R150, RZ, R150 ;  /* 0x00000096ff96723e */ /* 0x000fc400000010ff */
[----:B------:R-:W-:Y:S02]  /*12740*/  F2FP.BF16.F32.PACK_AB R151, RZ, R151 ;  /* 0x00000097ff97723e */ /* 0x000fe400000010ff */
[----:B------:R-:W-:Y:S02]  /*12750*/  ISETP.GT.AND P5, PT, R0, 0x1, P2 ;  /* 0x000000010000780c */ /* 0x000fe400017a4270 */
[----:B------:R-:W-:Y:S02]  /*12760*/  F2FP.BF16.F32.PACK_AB R24, RZ, R24 ;  /* 0x00000018ff18723e */ /* 0x000fe400000010ff */
[----:B------:R-:W-:Y:S01]  /*12770*/  IADD3 R3, R3, UR6, RZ ;  /* 0x0000000603037c10 */ /* 0x000fe2000fffe0ff */
[----:B-1----:R-:W-:Y:S02]  /*12780*/  @P4 IMAD.MOV.U32 R4, RZ, RZ, R6 ;  /* 0x000000ffff044224 */ /* 0x002fe400078e0006 */
[----:B------:R-:W-:Y:S01]  /*12790*/  @P4 IMAD.MOV.U32 R5, RZ, RZ, R7 ;  /* 0x000000ffff054224 */ /* 0x000fe200078e0007 */
[----:B------:R-:W-:Y:S01]  /*127a0*/  ISETP.GT.AND P0, PT, R14, 0xc8, PT ;  /* 0x000000c80e00780c */ /* 0x000fe20003f04270 */
[----:B------:R-:W-:-:S03]  /*127b0*/  FMUL R25, R25, UR13 ;  /* 0x0000000d19197c20 */ /* 0x000fc60008400000 */
[----:B------:R1:W-:Y:S04]  /*127c0*/  @P4 STG.E.U16 desc[UR14][R4.64+0xf0], R150 ;  /* 0x0000f09604004986 */ /* 0x0003e8000c10150e */
[----:B------:R2:W-:Y:S01]  /*127d0*/  @P1 STG.E.U16 desc[UR14][R6.64+0xf2], R151 ;  /* 0x0000f29706001986 */ /* 0x0005e2000c10150e */
[----:B------:R-:W-:-:S03]  /*127e0*/  F2FP.BF16.F32.PACK_AB R25, RZ, R25 ;  /* 0x00000019ff19723e */ /* 0x000fc600000010ff */
[----:B------:R-:W-:Y:S01]  /*127f0*/  @P3 STG.E.U16 desc[UR14][R2.64], R24 ;  /* 0x0000001802003986 */ /* 0x000fe2000c10150e */
[----:B------:R-:W-:Y:S01]  /*12800*/  ISETP.GT.AND P3, PT, R0, RZ, P0 ;  /* 0x000000ff0000720c */ /* 0x000fe20000764270 */
[----:B------:R-:W-:Y:S01]  /*12810*/  FMUL R26, R26, UR13 ;  /* 0x0000000d1a1a7c20 */ /* 0x000fe20008400000 */
[----:B-1----:R-:W-:Y:S01]  /*12820*/  IADD3 R4, P1, R2, UR9, RZ ;  /* 0x0000000902047c10 */ /* 0x002fe2000ff3e0ff */
[----:B------:R-:W-:Y:S01]  /*12830*/  @P5 STG.E.U16 desc[UR14][R2.64+0x2], R25 ;  /* 0x0000021902005986 */ /* 0x000fe2000c10150e */
[C---:B------:R-:W-:Y:S02]  /*12840*/  ISETP.GT.AND P6, PT, R0.reuse, 0x1, P0 ;  /* 0x000000010000780c */ /* 0x040fe400007c4270 */
[----:B------:R-:W-:Y:S01]  /*12850*/  ISETP.GT.AND P5, PT, R0, 0x8, P2 ;  /* 0x000000080000780c */ /* 0x000fe200017a4270 */
[----:B------:R-:W-:Y:S01]  /*12860*/  FMUL R27, R27, UR13 ;  /* 0x0000000d1b1b7c20 */ /* 0x000fe20008400000 */
[----:B------:R-:W-:Y:S02]  /*12870*/  F2FP.BF16.F32.PACK_AB R26, RZ, R26 ;  /* 0x0000001aff1a723e */ /* 0x000fe400000010ff */
[----:B------:R-:W-:-:S02]  /*12880*/  IADD3.X R5, R3, UR8, RZ, P1, !PT ;  /* 0x0000000803057c10 */ /* 0x000fc40008ffe4ff */
[----:B------:R-:W-:Y:S01]  /*12890*/  ISETP.GT.AND P4, PT, R0, 0x9, P2 ;  /* 0x000000090000780c */ /* 0x000fe20001784270 */
[----:B------:R-:W-:Y:S01]  /*128a0*/  FMUL R28, R28, UR13 ;  /* 0x0000000d1c1c7c20 */ /* 0x000fe20008400000 */
[----:B------:R-:W-:Y:S01]  /*128b0*/  FMUL R29, R29, UR13 ;  /* 0x0000000d1d1d7c20 */ /* 0x000fe20008400000 */
[----:B------:R-:W-:Y:S01]  /*128c0*/  @P3 STG.E.U16 desc[UR14][R4.64], R26 ;  /* 0x0000001a04003986 */ /* 0x000fe2000c10150e */
[----:B------:R-:W-:Y:S02]  /*128d0*/  F2FP.BF16.F32.PACK_AB R27, RZ, R27 ;  /* 0x0000001bff1b723e */ /* 0x000fe400000010ff */
[----:B------:R-:W-:Y:S02]  /*128e0*/  ISETP.GT.AND P3, PT, R0, 0x8, P0 ;  /* 0x000000080000780c */ /* 0x000fe40000764270 */
[----:B------:R-:W-:Y:S01]  /*128f0*/  F2FP.BF16.F32.PACK_AB R28, RZ, R28 ;  /* 0x0000001cff1c723e */ /* 0x000fe200000010ff */
[----:B------:R-:W-:Y:S01]  /*12900*/  FMUL R30, R30, UR13 ;  /* 0x0000000d1e1e7c20 */ /* 0x000fe20008400000 */
[----:B------:R-:W-:Y:S01]  /*12910*/  F2FP.BF16.F32.PACK_AB R29, RZ, R29 ;  /* 0x0000001dff1d723e */ /* 0x000fe200000010ff */
[----:B------:R-:W-:Y:S01]  /*12920*/  @P6 STG.E.U16 desc[UR14][R4.64+0x2], R27 ;  /* 0x0000021b04006986 */ /* 0x000fe2000c10150e */
[----:B------:R-:W-:-:S03]  /*12930*/  ISETP.GT.AND P6, PT, R0, 0x9, P0 ;  /* 0x000000090000780c */ /* 0x000fc600007c4270 */
[----:B------:R-:W-:Y:S01]  /*12940*/  @P5 STG.E.U16 desc[UR14][R2.64+0x10], R28 ;  /* 0x0000101c02005986 */ /* 0x000fe2000c10150e */
[C---:B------:R-:W-:Y:S01]  /*12950*/  ISETP.GT.AND P5, PT, R0.reuse, 0x10, P2 ;  /* 0x000000100000780c */ /* 0x040fe200017a4270 */
[----:B------:R-:W-:Y:S01]  /*12960*/  FMUL R31, R31, UR13 ;  /* 0x0000000d1f1f7c20 */ /* 0x000fe20008400000 */
[----:B------:R-:W-:Y:S01]  /*12970*/  F2FP.BF16.F32.PACK_AB R30, RZ, R30 ;  /* 0x0000001eff1e723e */ /* 0x000fe200000010ff */
[----:B------:R-:W-:Y:S01]  /*12980*/  @P4 STG.E.U16 desc[UR14][R2.64+0x12], R29 ;  /* 0x0000121d02004986 */ /* 0x000fe2000c10150e */
[----:B------:R-:W-:Y:S01]  /*12990*/  ISETP.GT.AND P4, PT, R0, 0x11, P2 ;  /* 0x000000110000780c */ /* 0x000fe20001784270 */
[----:B------:R-:W-:Y:S01]  /*129a0*/  FMUL R32, R32, UR13 ;  /* 0x0000000d20207c20 */ /* 0x000fe20008400000 */
[----:B------:R-:W-:Y:S01]  /*129b0*/  FMUL R33, R33, UR13 ;  /* 0x0000000d21217c20 */ /* 0x000fe20008400000 */
[----:B------:R-:W-:Y:S01]  /*129c0*/  @P3 STG.E.U16 desc[UR14][R4.64+0x10], R30 ;  /* 0x0000101e04003986 */ /* 0x000fe2000c10150e */
[----:B------:R-:W-:Y:S02]  /*129d0*/  F2FP.BF16.F32.PACK_AB R31, RZ, R31 ;  /* 0x0000001fff1f723e */ /* 0x000fe400000010ff */
[----:B------:R-:W-:-:S02]  /*129e0*/  ISETP.GT.AND P3, PT, R0, 0x10, P0 ;  /* 0x000000100000780c */ /* 0x000fc40000764270 */
[----:B------:R-:W-:Y:S01]  /*129f0*/  F2FP.BF16.F32.PACK_AB R32, RZ, R32 ;  /* 0x00000020ff20723e */ /* 0x000fe200000010ff */
[----:B------:R-:W-:Y:S01]  /*12a00*/  FMUL R34, R34, UR13 ;  /* 0x0000000d22227c20 */ /* 0x000fe20008400000 */
[----:B------:R-:W-:Y:S01]  /*12a10*/  F2FP.BF16.F32.PACK_AB R33, RZ, R33 ;  /* 0x00000021ff21723e */ /* 0x000fe200000010ff */
[----:B------:R-:W-:Y:S01]  /*12a20*/  @P6 STG.E.U16 desc[UR14][R4.64+0x12], R31 ;  /* 0x0000121f04006986 */ /* 0x000fe2000c10150e */
[----:B------:R-:W-:-:S03]  /*12a30*/  ISETP.GT.AND P6, PT, R0, 0x11, P0 ;  /* 0x000000110000780c */ /* 0x000fc600007c4270 */
[----:B------:R-:W-:Y:S01]  /*12a40*/  @P5 STG.E.U16 desc[UR14][R2.64+0x20], R32 ;  /* 0x0000202002005986 */ /* 0x000fe2000c10150e */
[----:B------:R-:W-:-:S03]  /*12a50*/  F2FP.BF16.F32.PACK_AB R34, RZ, R34 ;  /* 0x00000022ff22723e */ /* 0x000fc600000010ff */
[----:B------:R-:W-:Y:S01]  /*12a60*/  @P4 STG.E.U16 desc[UR14][R2.64+0x22], R33 ;  /* 0x0000222102004986 */ /* 0x000fe2000c10150e */
[C---:B------:R-:W-:Y:S01]  /*12a70*/  ISETP.GT.AND P4, PT, R0.reuse, 0x18, P2 ;  /* 0x000000180000780c */ /* 0x040fe20001784270 */
[----:B------:R-:W-:Y:S01]  /*12a80*/  FMUL R35, R35, UR13 ;  /* 0x0000000d23237c20 */ /* 0x000fe20008400000 */
[----:B------:R-:W-:Y:S01]  /*12a90*/  ISETP.GT.AND P5, PT, R0, 0x19, P2 ;  /* 0x000000190000780c */ /* 0x000fe200017a4270 */
[----:B------:R-:W-:Y:S01]  /*12aa0*/  FMUL R36, R36, UR13 ;  /* 0x0000000d24247c20 */ /* 0x000fe20008400000 */
[----:B------:R-:W-:Y:S01]  /*12ab0*/  FMUL R37, R37, UR13 ;  /* 0x0000000d25257c20 */ /* 0x000fe20008400000 */
[----:B------:R-:W-:Y:S01]  /*12ac0*/  @P3 STG.E.U16 desc[UR14][R4.64+0x20], R34 ;  /* 0x0000202204003986 */ /* 0x000fe2000c10150e */
[----:B------:R-:W-:Y:S02]  /*12ad0*/  ISETP.GT.AND P3, PT, R0, 0x18, P0 ;  /* 0x000000180000780c */ /* 0x000fe40000764270 */
[----:B------:R-:W-:Y:S01]  /*12ae0*/  F2FP.BF16.F32.PACK_AB R35, RZ, R35 ;  /* 0x00000023ff23723e */ /* 0x000fe200000010ff */
[----:B------:R-:W-:Y:S01]  /*12af0*/  FMUL R38, R38, UR13 ;  /* 0x0000000d26267c20 */ /* 0x000fe20008400000 */
[----:B------:R-:W-:-:S02]  /*12b00*/  F2FP.BF16.F32.PACK_AB R36, RZ, R36 ;  /* 0x00000024ff24723e */ /* 0x000fc400000010ff */
[----:B------:R-:W-:Y:S01]  /*12b10*/  F2FP.BF16.F32.PACK_AB R37, RZ, R37 ;  /* 0x00000025ff25723e */ /* 0x000fe200000010ff */
[----:B------:R-:W-:Y:S01]  /*12b20*/  @P6 STG.E.U16 desc[UR14][R4.64+0x22], R35 ;  /* 0x0000222304006986 */ /* 0x000fe2000c10150e */
[----:B------:R-:W-:-:S03]  /*12b30*/  F2FP.BF16.F32.PACK_AB R38, RZ, R38 ;  /* 0x00000026ff26723e */ /* 0x000fc600000010ff */
[----:B------:R-:W-:Y:S01]  /*12b40*/  @P4 STG.E.U16 desc[UR14][R2.64+0x30], R36 ;  /* 0x0000302402004986 */ /* 0x000fe2000c10150e */
[C---:B------:R-:W-:Y:S02]  /*12b50*/  ISETP.GT.AND P4, PT, R0.reuse, 0x19, P0 ;  /* 0x000000190000780c */ /* 0x040fe40000784270 */
[C---:B------:R-:W-:Y:S01]  /*12b60*/  ISETP.GT.AND P6, PT, R0.reuse, 0x20, P2 ;  /* 0x000000200000780c */ /* 0x040fe200017c4270 */
[----:B------:R-:W-:Y:S01]  /*12b70*/  @P5 STG.E.U16 desc[UR14][R2.64+0x32], R37 ;  /* 0x0000322502005986 */ /* 0x000fe2000c10150e */
[----:B------:R-:W-:Y:S01]  /*12b80*/  ISETP.GT.AND P5, PT, R0, 0x21, P2 ;  /* 0x000000210000780c */ /* 0x000fe200017a4270 */
[----:B------:R-:W-:Y:S01]  /*12b90*/  FMUL R39, R39, UR13 ;  /* 0x0000000d27277c20 */ /* 0x000fe20008400000 */
[----:B------:R-:W-:Y:S01]  /*12ba0*/  FMUL R40, R40, UR13 ;  /* 0x0000000d28287c20 */ /* 0x000fe20008400000 */
[----:B------:R-:W-:Y:S01]  /*12bb0*/  FMUL R41, R41, UR13 ;  /* 0x0000000d29297c20 */ /* 0x000fe20008400000 */
[----:B------:R-:W-:Y:S01]  /*12bc0*/  @P3 STG.E.U16 desc[UR14][R4.64+0x30], R38 ;  /* 0x0000302604003986 */ /* 0x000fe2000c10150e */
[----:B------:R-:W-:Y:S01]  /*12bd0*/  ISETP.GT.AND P3, PT, R0, 0x20, P0 ;  /* 0x000000200000780c */ /* 0x000fe20000764270 */
[----:B------:R-:W-:Y:S01]  /*12be0*/  FMUL R42, R42, UR13 ;  /* 0x0000000d2a2a7c20 */ /* 0x000fe20008400000 */
[----:B------:R-:W-:-:S02]  /*12bf0*/  F2FP.BF16.F32.PACK_AB R39, RZ, R39 ;  /* 0x00000027ff27723e */ /* 0x000fc400000010ff */
[----:B------:R-:W-:Y:S02]  /*12c00*/  F2FP.BF16.F32.PACK_AB R40, RZ, R40 ;  /* 0x00000028ff28723e */ /* 0x000fe400000010ff */
[----:B------:R-:W-:Y:S01]  /*12c10*/  F2FP.BF16.F32.PACK_AB R41, RZ, R41 ;  /* 0x00000029ff29723e */ /* 0x000fe200000010ff */
[----:B------:R-:W-:Y:S01]  /*12c20*/  @P4 STG.E.U16 desc[UR14][R4.64+0x32], R39 ;  /* 0x0000322704004986 */ /* 0x000fe2000c10150e */
[----:B------:R-:W-:Y:S02]  /*12c30*/  F2FP.BF16.F32.PACK_AB R42, RZ, R42 ;  /* 0x0000002aff2a723e */ /* 0x000fe400000010ff */
        /* <DEDUP_REMOVED lines=31> */
[----:B------:R-:W-:-:S03]  /*12e30*/  F2FP.BF16.F32.PACK_AB R50, RZ, R50 ;  /* 0x00000032ff32723e */ /* 0x000fc600000010ff */
[----:B------:R-:W-:Y:S01]  /*12e40*/  @P6 STG.E.U16 desc[UR14][R2.64+0x60], R48 ;  /* 0x0000603002006986 */ /* 0x000fe2000c10150e */
[----:B--2---:R-:W-:-:S03]  /*12e50*/  IADD3.X R7, R3, UR8, RZ, P1, !PT ;  /* 0x0000000803077c10 */ /* 0x004fc60008ffe4ff */
[----:B------:R-:W-:Y:S01]  /*12e60*/  @P5 STG.E.U16 desc[UR14][R2.64+0x62], R49 ;  /* 0x0000623102005986 */ /* 0x000fe2000c10150e */
[C---:B------:R-:W-:Y:S02]  /*12e70*/  ISETP.GT.AND P5, PT, R0.reuse, 0x31, P0 ;  /* 0x000000310000780c */ /* 0x040fe400007a4270 */
[C---:B------:R-:W-:Y:S01]  /*12e80*/  ISETP.GT.AND P1, PT, R0.reuse, 0x38, P0 ;  /* 0x000000380000780c */ /* 0x040fe20000724270 */
[----:B------:R1:W-:Y:S01]  /*12e90*/  @P3 STG.E.U16 desc[UR14][R4.64+0x60], R50 ;  /* 0x0000603204003986 */ /* 0x0003e2000c10150e */
[C---:B------:R-:W-:Y:S02]  /*12ea0*/  ISETP.GT.AND P3, PT, R0.reuse, 0x39, P0 ;  /* 0x000000390000780c */ /* 0x040fe40000764270 */
[C---:B------:R-:W-:Y:S01]  /*12eb0*/  ISETP.GT.AND P6, PT, R0.reuse, 0x38, P2 ;  /* 0x000000380000780c */ /* 0x040fe200017c4270 */
[----:B------:R-:W-:Y:S01]  /*12ec0*/  FMUL R51, R51, UR13 ;  /* 0x0000000d33337c20 */ /* 0x000fe20008400000 */
[----:B------:R-:W-:Y:S01]  /*12ed0*/  ISETP.GT.AND P4, PT, R0, 0x39, P2 ;  /* 0x000000390000780c */ /* 0x000fe20001784270 */
[----:B------:R-:W-:Y:S01]  /*12ee0*/  FMUL R52, R52, UR13 ;  /* 0x0000000d34347c20 */ /* 0x000fe20008400000 */
[----:B------:R-:W-:Y:S01]  /*12ef0*/  FMUL R53, R53, UR13 ;  /* 0x0000000d35357c20 */ /* 0x000fe20008400000 */
[----:B------:R-:W-:Y:S01]  /*12f00*/  FMUL R54, R54, UR13 ;  /* 0x0000000d36367c20 */ /* 0x000fe20008400000 */
[----:B------:R-:W-:Y:S01]  /*12f10*/  FMUL R55, R55, UR13 ;  /* 0x0000000d37377c20 */ /* 0x000fe20008400000 */
[----:B------:R-:W-:Y:S01]  /*12f20*/  F2FP.BF16.F32.PACK_AB R51, RZ, R51 ;  /* 0x00000033ff33723e */ /* 0x000fe200000010ff */
[----:B------:R-:W-:Y:S01]  /*12f30*/  @P5 IMAD.MOV.U32 R6, RZ, RZ, R4 ;  /* 0x000000ffff065224 */ /* 0x000fe200078e0004 */
[----:B------:R-:W-:Y:S01]  /*12f40*/  F2FP.BF16.F32.PACK_AB R52, RZ, R52 ;  /* 0x00000034ff34723e */ /* 0x000fe200000010ff */
[C---:B-1----:R-:W-:Y:S01]  /*12f50*/  VIADD R4, R2.reuse, UR9 ;  /* 0x0000000902047c36 */ /* 0x042fe20008000000 */
[----:B------:R-:W-:Y:S01]  /*12f60*/  F2FP.BF16.F32.PACK_AB R53, RZ, R53 ;  /* 0x00000035ff35723e */ /* 0x000fe200000010ff */
[--C-:B------:R-:W-:Y:S01]  /*12f70*/  @P1 IMAD.MOV.U32 R5, RZ, RZ, R7.reuse ;  /* 0x000000ffff051224 */ /* 0x100fe200078e0007 */
[----:B------:R-:W-:Y:S01]  /*12f80*/  F2FP.BF16.F32.PACK_AB R54, RZ, R54 ;  /* 0x00000036ff36723e */ /* 0x000fe200000010ff */
[----:B------:R-:W-:Y:S01]  /*12f90*/  VIADD R8, R2, UR9 ;  /* 0x0000000902087c36 */ /* 0x000fe20008000000 */
[----:B------:R-:W-:Y:S01]  /*12fa0*/  F2FP.BF16.F32.PACK_AB R55, RZ, R55 ;  /* 0x00000037ff37723e */ /* 0x000fe200000010ff */
[----:B------:R-:W-:Y:S01]  /*12fb0*/  @P3 IMAD.MOV.U32 R9, RZ, RZ, R7 ;  /* 0x000000ffff093224 */ /* 0x000fe200078e0007 */
[----:B------:R-:W-:Y:S04]  /*12fc0*/  @P5 STG.E.U16 desc[UR14][R6.64+0x62], R51 ;  /* 0x0000623306005986 */ /* 0x000fe8000c10150e */
[----:B------:R-:W-:Y:S04]  /*12fd0*/  @P6 STG.E.U16 desc[UR14][R2.64+0x70], R52 ;  /* 0x0000703402006986 */ /* 0x000fe8000c10150e */
[----:B------:R-:W-:Y:S04]  /*12fe0*/  @P4 STG.E.U16 desc[UR14][R2.64+0x72], R53 ;  /* 0x0000723502004986 */ /* 0x000fe8000c10150e */
[----:B------:R1:W-:Y:S01]  /*12ff0*/  @P1 STG.E.U16 desc[UR14][R4.64+0x70], R54 ;  /* 0x0000703604001986 */ /* 0x0003e2000c10150e */
[----:B------:R-:W-:-:S03]  /*13000*/  ISETP.GT.AND P1, PT, R0, 0x40, P0 ;  /* 0x000000400000780c */ /* 0x000fc60000724270 */
[----:B------:R2:W-:Y:S01]  /*13010*/  @P3 STG.E.U16 desc[UR14][R8.64+0x72], R55 ;  /* 0x0000723708003986 */ /* 0x0005e2000c10150e */
[C---:B------:R-:W-:Y:S02]  /*13020*/  ISETP.GT.AND P3, PT, R0.reuse, 0x41, P0 ;  /* 0x000000410000780c */ /* 0x040fe40000764270 */
[C---:B------:R-:W-:Y:S02]  /*13030*/  ISETP.GT.AND P4, PT, R0.reuse, 0x40, P2 ;  /* 0x000000400000780c */ /* 0x040fe40001784270 */
[----:B------:R-:W-:Y:S01]  /*13040*/  ISETP.GT.AND P5, PT, R0, 0x41, P2 ;  /* 0x000000410000780c */ /* 0x000fe200017a4270 */
[----:B------:R-:W-:Y:S01]  /*13050*/  FMUL R56, R56, UR13 ;  /* 0x0000000d38387c20 */ /* 0x000fe20008400000 */
[----:B------:R-:W-:Y:S01]  /*13060*/  FMUL R57, R57, UR13 ;  /* 0x0000000d39397c20 */ /* 0x000fe20008400000 */
[----:B------:R-:W-:Y:S01]  /*13070*/  FMUL R58, R58, UR13 ;  /* 0x0000000d3a3a7c20 */ /* 0x000fe20008400000 */
[----:B------:R-:W-:Y:S02]  /*13080*/  FMUL R59, R59, UR13 ;  /* 0x0000000d3b3b7c20 */ /* 0x000fe40008400000 */
[----:B------:R-:W-:Y:S01]  /*13090*/  F2FP.BF16.F32.PACK_AB R56, RZ, R56 ;  /* 0x00000038ff38723e */ /* 0x000fe200000010ff */
[--C-:B-1----:R-:W-:Y:S01]  /*130a0*/  @P1 IMAD.MOV.U32 R5, RZ, RZ, R7.reuse ;  /* 0x000000ffff051224 */ /* 0x102fe200078e0007 */
[----:B------:R-:W-:Y:S01]  /*130b0*/  F2FP.BF16.F32.PACK_AB R57, RZ, R57 ;  /* 0x00000039ff39723e */ /* 0x000fe200000010ff */
[----:B--2---:R-:W-:Y:S01]  /*130c0*/  @P3 IMAD.MOV.U32 R9, RZ, RZ, R7 ;  /* 0x000000ffff093224 */ /* 0x004fe200078e0007 */
[----:B------:R-:W-:-:S02]  /*130d0*/  F2FP.BF16.F32.PACK_AB R58, RZ, R58 ;  /* 0x0000003aff3a723e */ /* 0x000fc400000010ff */
[----:B------:R-:W-:Y:S01]  /*130e0*/  F2FP.BF16.F32.PACK_AB R59, RZ, R59 ;  /* 0x0000003bff3b723e */ /* 0x000fe200000010ff */
        /* <DEDUP_REMOVED lines=18> */
[----:B------:R-:W-:Y:S01]  /*13210*/  @P4 STG.E.U16 desc[UR14][R2.64+0x90], R60 ;  /* 0x0000903c02004986 */ /* 0x000fe2000c10150e */
[----:B------:R-:W-:-:S03]  /*13220*/  ISETP.GT.AND P4, PT, R0, 0x50, P2 ;  /* 0x000000500000780c */ /* 0x000fc60001784270 */
[----:B------:R-:W-:Y:S01]  /*13230*/  @P5 STG.E.U16 desc[UR14][R2.64+0x92], R61 ;  /* 0x0000923d02005986 */ /* 0x000fe2000c10150e */
[----:B------:R-:W-:-:S03]  /*13240*/  FMUL R64, R64, UR13 ;  /* 0x0000000d40407c20 */ /* 0x000fc60008400000 */
[----:B------:R1:W-:Y:S01]  /*13250*/  @P1 STG.E.U16 desc[UR14][R4.64+0x90], R62 ;  /* 0x0000903e04001986 */ /* 0x0003e2000c10150e */
[----:B------:R-:W-:-:S03]  /*13260*/  ISETP.GT.AND P1, PT, R0, 0x50, P0 ;  /* 0x000000500000780c */ /* 0x000fc60000724270 */
[----:B------:R2:W-:Y:S01]  /*13270*/  @P3 STG.E.U16 desc[UR14][R8.64+0x92], R63 ;  /* 0x0000923f08003986 */ /* 0x0005e2000c10150e */
        /* <DEDUP_REMOVED lines=8> */
[----:B------:R-:W-:Y:S01]  /*13300*/  ISETP.GT.AND P4, PT, R0, 0x58, P2 ;  /* 0x000000580000780c */ /* 0x000fe20001784270 */
[--C-:B-1----:R-:W-:Y:S01]  /*13310*/  @P1 IMAD.MOV.U32 R5, RZ, RZ, R7.reuse ;  /* 0x000000ffff051224 */ /* 0x102fe200078e0007 */
[----:B------:R-:W-:Y:S01]  /*13320*/  F2FP.BF16.F32.PACK_AB R66, RZ, R66 ;  /* 0x00000042ff42723e */ /* 0x000fe200000010ff */
[----:B--2---:R-:W-:Y:S01]  /*13330*/  @P3 IMAD.MOV.U32 R9, RZ, RZ, R7 ;  /* 0x000000ffff093224 */ /* 0x004fe200078e0007 */
[----:B------:R-:W-:Y:S01]  /*13340*/  F2FP.BF16.F32.PACK_AB R67, RZ, R67 ;  /* 0x00000043ff43723e */ /* 0x000fe200000010ff */
[----:B------:R-:W-:Y:S01]  /*13350*/  FMUL R68, R68, UR13 ;  /* 0x0000000d44447c20 */ /* 0x000fe20008400000 */
[----:B------:R-:W-:Y:S04]  /*13360*/  @P5 STG.E.U16 desc[UR14][R2.64+0xa2], R65 ;  /* 0x0000a24102005986 */ /* 0x000fe8000c10150e */
[----:B------:R1:W-:Y:S01]  /*13370*/  @P1 STG.E.U16 desc[UR14][R4.64+0xa0], R66 ;  /* 0x0000a04204001986 */ /* 0x0003e2000c10150e */
[----:B------:R-:W-:-:S02]  /*13380*/  ISETP.GT.AND P1, PT, R0, 0x58, P0 ;  /* 0x000000580000780c */ /* 0x000fc40000724270 */
[----:B------:R-:W-:Y:S01]  /*13390*/  F2FP.BF16.F32.PACK_AB R68, RZ, R68 ;  /* 0x00000044ff44723e */ /* 0x000fe200000010ff */
[----:B------:R2:W-:Y:S01]  /*133a0*/  @P3 STG.E.U16 desc[UR14][R8.64+0xa2], R67 ;  /* 0x0000a24308003986 */ /* 0x0005e2000c10150e */
[C---:B------:R-:W-:Y:S02]  /*133b0*/  ISETP.GT.AND P3, PT, R0.reuse, 0x59, P0 ;  /* 0x000000590000780c */ /* 0x040fe40000764270 */
[C---:B------:R-:W-:Y:S01]  /*133c0*/  ISETP.GT.AND P5, PT, R0.reuse, 0x59, P2 ;  /* 0x000000590000780c */ /* 0x040fe200017a4270 */
[----:B------:R-:W-:Y:S01]  /*133d0*/  FMUL R69, R69, UR13 ;  /* 0x0000000d45457c20 */ /* 0x000fe20008400000 */
[----:B------:R-:W-:Y:S01]  /*133e0*/  @P4 STG.E.U16 desc[UR14][R2.64+0xb0], R68 ;  /* 0x0000b04402004986 */ /* 0x000fe2000c10150e */
[----:B------:R-:W-:Y:S01]  /*133f0*/  ISETP.GT.AND P4, PT, R0, 0x60, P2 ;  /* 0x000000600000780c */ /* 0x000fe20001784270 */
[----:B------:R-:W-:Y:S01]  /*13400*/  FMUL R70, R70, UR13 ;  /* 0x0000000d46467c20 */ /* 0x000fe20008400000 */
[----:B------:R-:W-:Y:S01]  /*13410*/  FMUL R71, R71, UR13 ;  /* 0x0000000d47477c20 */ /* 0x000fe20008400000 */
[----:B------:R-:W-:Y:S01]  /*13420*/  FMUL R72, R72, UR13 ;  /* 0x0000000d48487c20 */ /* 0x000fe20008400000 */
[----:B------:R-:W-:Y:S01]  /*13430*/  F2FP.BF16.F32.PACK_AB R69, RZ, R69 ;  /* 0x00000045ff45723e */ /* 0x000fe200000010ff */
[----:B-1----:R-:W-:Y:S01]  /*13440*/  @P1 IMAD.MOV.U32 R5, RZ, RZ, R7 ;  /* 0x000000ffff051224 */ /* 0x002fe200078e0007 */
[----:B------:R-:W-:-:S02]  /*13450*/  F2FP.BF16.F32.PACK_AB R70, RZ, R70 ;  /* 0x00000046ff46723e */ /* 0x000fc400000010ff */
[----:B------:R-:W-:Y:S02]  /*13460*/  F2FP.BF16.F32.PACK_AB R71, RZ, R71 ;  /* 0x00000047ff47723e */ /* 0x000fe400000010ff */
[----:B--2---:R-:W-:Y:S01]  /*13470*/  @P3 MOV R9, R7 ;  /* 0x0000000700093202 */ /* 0x004fe20000000f00 */
[----:B------:R-:W-:Y:S01]  /*13480*/  @P5 STG.E.U16 desc[UR14][R2.64+0xb2], R69 ;  /* 0x0000b24502005986 */ /* 0x000fe2000c10150e */
[----:B------:R-:W-:Y:S02]  /*13490*/  F2FP.BF16.F32.PACK_AB R72, RZ, R72 ;  /* 0x00000048ff48723e */ /* 0x000fe400000010ff */
[----:B------:R-:W-:Y:S01]  /*134a0*/  ISETP.GT.AND P5, PT, R0, 0x61, P2 ;  /* 0x000000610000780c */ /* 0x000fe200017a4270 */
[----:B------:R1:W-:Y:S01]  /*134b0*/  @P1 STG.E.U16 desc[UR14][R4.64+0xb0], R70 ;  /* 0x0000b04604001986 */ /* 0x0003e2000c10150e */
[----:B------:R-:W-:-:S03]  /*134c0*/  FMUL R73, R73, UR13 ;  /* 0x0000000d49497c20 */ /* 0x000fc60008400000 */
[----:B------:R2:W-:Y:S01]  /*134d0*/  @P3 STG.E.U16 desc[UR14][R8.64+0xb2], R71 ;  /* 0x0000b24708003986 */ /* 0x0005e2000c10150e */
[----:B------:R-:W-:-:S03]  /*134e0*/  ISETP.GT.AND P3, PT, R0, 0x60, P0 ;  /* 0x000000600000780c */ /* 0x000fc60000764270 */
[----:B------:R-:W-:Y:S01]  /*134f0*/  @P4 STG.E.U16 desc[UR14][R2.64+0xc0], R72 ;  /* 0x0000c04802004986 */ /* 0x000fe2000c10150e */
[----:B------:R-:W-:Y:S02]  /*13500*/  ISETP.GT.AND P4, PT, R0, 0x61, P0 ;  /* 0x000000610000780c */ /* 0x000fe40000784270 */
[----:B------:R-:W-:Y:S01]  /*13510*/  F2FP.BF16.F32.PACK_AB R73, RZ, R73 ;  /* 0x00000049ff49723e */ /* 0x000fe200000010ff */
[----:B------:R-:W-:Y:S01]  /*13520*/  FMUL R74, R74, UR13 ;  /* 0x0000000d4a4a7c20 */ /* 0x000fe20008400000 */
[----:B------:R-:W-:Y:S01]  /*13530*/  FMUL R75, R75, UR13 ;  /* 0x0000000d4b4b7c20 */ /* 0x000fe20008400000 */
[C---:B------:R-:W-:Y:S02]  /*13540*/  ISETP.GT.AND P1, PT, R0.reuse, 0x69, P2 ;  /* 0x000000690000780c */ /* 0x040fe40001724270 */
[----:B------:R-:W-:Y:S01]  /*13550*/  @P5 STG.E.U16 desc[UR14][R2.64+0xc2], R73 ;  /* 0x0000c24902005986 */ /* 0x000fe2000c10150e */
[----:B------:R-:W-:Y:S01]  /*13560*/  ISETP.GT.AND P5, PT, R0, 0x68, P2 ;  /* 0x000000680000780c */ /* 0x000fe200017a4270 */
[--C-:B-1----:R-:W-:Y:S01]  /*13570*/  @P3 IMAD.MOV.U32 R5, RZ, RZ, R7.reuse ;  /* 0x000000ffff053224 */ /* 0x102fe200078e0007 */
[----:B------:R-:W-:Y:S01]  /*13580*/  F2FP.BF16.F32.PACK_AB R74, RZ, R74 ;  /* 0x0000004aff4a723e */ /* 0x000fe200000010ff */
[----:B------:R-:W-:Y:S01]  /*13590*/  FMUL R76, R76, UR13 ;  /* 0x0000000d4c4c7c20 */ /* 0x000fe20008400000 */
[----:B------:R-:W-:Y:S01]  /*135a0*/  F2FP.BF16.F32.PACK_AB R75, RZ, R75 ;  /* 0x0000004bff4b723e */ /* 0x000fe200000010ff */
[----:B--2---:R-:W-:-:S02]  /*135b0*/  @P4 IMAD.MOV.U32 R9, RZ, RZ, R7 ;  /* 0x000000ffff094224 */ /* 0x004fc400078e0007 */
[----:B------:R-:W-:Y:S01]  /*135c0*/  FMUL R77, R77, UR13 ;  /* 0x0000000d4d4d7c20 */ /* 0x000fe20008400000 */
[----:B------:R1:W-:Y:S01]  /*135d0*/  @P3 STG.E.U16 desc[UR14][R4.64+0xc0], R74 ;  /* 0x0000c04a04003986 */ /* 0x0003e2000c10150e */
[----:B------:R-:W-:Y:S02]  /*135e0*/  F2FP.BF16.F32.PACK_AB R76, RZ, R76 ;  /* 0x0000004cff4c723e */ /* 0x000fe400000010ff */
[C---:B------:R-:W-:Y:S01]  /*135f0*/  ISETP.GT.AND P3, PT, R0.reuse, 0x68, P0 ;  /* 0x000000680000780c */ /* 0x040fe20000764270 */
[----:B------:R2:W-:Y:S01]  /*13600*/  @P4 STG.E.U16 desc[UR14][R8.64+0xc2], R75 ;  /* 0x0000c24b08004986 */ /* 0x0005e2000c10150e */
[----:B------:R-:W-:Y:S02]  /*13610*/  F2FP.BF16.F32.PACK_AB R77, RZ, R77 ;  /* 0x0000004dff4d723e */ /* 0x000fe400000010ff */
[----:B------:R-:W-:Y:S01]  /*13620*/  ISETP.GT.AND P4, PT, R0, 0x69, P0 ;  /* 0x000000690000780c */ /* 0x000fe20000784270 */
[----:B------:R-:W-:Y:S01]  /*13630*/  @P5 STG.E.U16 desc[UR14][R2.64+0xd0], R76 ;  /* 0x0000d04c02005986 */ /* 0x000fe2000c10150e */
[----:B------:R-:W-:-:S03]  /*13640*/  FMUL R78, R78, UR13 ;  /* 0x0000000d4e4e7c20 */ /* 0x000fc60008400000 */
[----:B------:R-:W-:Y:S01]  /*13650*/  @P1 STG.E.U16 desc[UR14][R2.64+0xd2], R77 ;  /* 0x0000d24d02001986 */ /* 0x000fe2000c10150e */
[----:B------:R-:W-:Y:S01]  /*13660*/  ISETP.GT.AND P1, PT, R0, 0x70, P2 ;  /* 0x000000700000780c */ /* 0x000fe20001724270 */
[----:B------:R-:W-:Y:S01]  /*13670*/  FMUL R79, R79, UR13 ;  /* 0x0000000d4f4f7c20 */ /* 0x000fe20008400000 */
[----:B------:R-:W-:Y:S01]  /*13680*/  FMUL R80, R80, UR13 ;  /* 0x0000000d50507c20 */ /* 0x000fe20008400000 */
[----:B------:R-:W-:Y:S01]  /*13690*/  F2FP.BF16.F32.PACK_AB R78, RZ, R78 ;  /* 0x0000004eff4e723e */ /* 0x000fe200000010ff */
[--C-:B-1----:R-:W-:Y:S02]  /*136a0*/  @P3 IMAD.MOV.U32 R5, RZ, RZ, R7.reuse ;  /* 0x000000ffff053224 */ /* 0x102fe400078e0007 */
[----:B------:R-:W-:Y:S01]  /*136b0*/  F2FP.BF16.F32.PACK_AB R79, RZ, R79 ;  /* 0x0000004fff4f723e */ /* 0x000fe200000010ff */
[----:B--2---:R-:W-:Y:S01]  /*136c0*/  @P4 IMAD.MOV.U32 R9, RZ, RZ, R7 ;  /* 0x000000ffff094224 */ /* 0x004fe200078e0007 */
[----:B------:R-:W-:Y:S01]  /*136d0*/  F2FP.BF16.F32.PACK_AB R80, RZ, R80 ;  /* 0x00000050ff50723e */ /* 0x000fe200000010ff */
[----:B------:R1:W-:Y:S01]  /*136e0*/  @P3 STG.E.U16 desc[UR14][R4.64+0xd0], R78 ;  /* 0x0000d04e04003986 */ /* 0x0003e2000c10150e */
[----:B------:R-:W-:-:S02]  /*136f0*/  ISETP.GT.AND P6, PT, R0, 0x70, P0 ;  /* 0x000000700000780c */ /* 0x000fc400007c4270 */
[C---:B------:R-:W-:Y:S01]  /*13700*/  ISETP.GT.AND P5, PT, R0.reuse, 0x71, P0 ;  /* 0x000000710000780c */ /* 0x040fe200007a4270 */
        /* <DEDUP_REMOVED lines=9> */
[----:B------:R-:W-:Y:S01]  /*137a0*/  FMUL R84, R84, UR13 ;  /* 0x0000000d54547c20 */ /* 0x000fe20008400000 */
[----:B------:R-:W-:Y:S01]  /*137b0*/  ISETP.GT.AND P0, PT, R0, 0x79, P0 ;  /* 0x000000790000780c */ /* 0x000fe20000704270 */
[----:B------:R-:W-:Y:S01]  /*137c0*/  FMUL R85, R85, UR13 ;  /* 0x0000000d55557c20 */ /* 0x000fe20008400000 */
[----:B------:R-:W-:Y:S01]  /*137d0*/  FMUL R86, R86, UR13 ;  /* 0x0000000d56567c20 */ /* 0x000fe20008400000 */
[----:B------:R-:W-:Y:S01]  /*137e0*/  F2FP.BF16.F32.PACK_AB R81, RZ, R81 ;  /* 0x00000051ff51723e */ /* 0x000fe200000010ff */
[--C-:B-1----:R-:W-:Y:S01]  /*137f0*/  @P6 IMAD.MOV.U32 R5, RZ, RZ, R7.reuse ;  /* 0x000000ffff056224 */ /* 0x102fe200078e0007 */
[----:B------:R-:W-:Y:S01]  /*13800*/  F2FP.BF16.F32.PACK_AB R82, RZ, R82 ;  /* 0x00000052ff52723e */ /* 0x000fe200000010ff */
[----:B--2---:R-:W-:Y:S01]  /*13810*/  @P5 IMAD.MOV.U32 R9, RZ, RZ, R7 ;  /* 0x000000ffff095224 */ /* 0x004fe200078e0007 */
[----:B------:R-:W-:Y:S01]  /*13820*/  F2FP.BF16.F32.PACK_AB R83, RZ, R83 ;  /* 0x00000053ff53723e */ /* 0x000fe200000010ff */
[--C-:B------:R-:W-:Y:S01]  /*13830*/  @P3 IMAD.MOV.U32 R10, RZ, RZ, R2.reuse ;  /* 0x000000ffff0a3224 */ /* 0x100fe200078e0002 */
[----:B------:R-:W-:Y:S01]  /*13840*/  F2FP.BF16.F32.PACK_AB R84, RZ, R84 ;  /* 0x00000054ff54723e */ /* 0x000fe200000010ff */
[--C-:B------:R-:W-:Y:S01]  /*13850*/  @P3 IMAD.MOV.U32 R11, RZ, RZ, R3.reuse ;  /* 0x000000ffff0b3224 */ /* 0x100fe200078e0003 */
[----:B------:R-:W-:Y:S01]  /*13860*/  F2FP.BF16.F32.PACK_AB R85, RZ, R85 ;  /* 0x00000055ff55723e */ /* 0x000fe200000010ff */
[----:B------:R-:W-:Y:S01]  /*13870*/  @P2 IMAD.MOV.U32 R12, RZ, RZ, R2 ;  /* 0x000000ffff0c2224 */ /* 0x000fe200078e0002 */
[----:B------:R3:W-:Y:S01]  /*13880*/  @P1 STG.E.U16 desc[UR14][R2.64+0xe2], R81 ;  /* 0x0000e25102001986 */ /* 0x0007e2000c10150e */
[----:B------:R-:W-:Y:S01]  /*13890*/  @P2 IMAD.MOV.U32 R13, RZ, RZ, R3 ;  /* 0x000000ffff0d2224 */ /* 0x000fe200078e0003 */
[----:B------:R-:W-:Y:S01]  /*138a0*/  F2FP.BF16.F32.PACK_AB R86, RZ, R86 ;  /* 0x00000056ff56723e */ /* 0x000fe200000010ff */
[C---:B------:R-:W-:Y:S01]  /*138b0*/  VIADD R14, R2.reuse, UR9 ;  /* 0x00000009020e7c36 */ /* 0x040fe20008000000 */
[----:B------:R-:W-:Y:S01]  /*138c0*/  @P4 MOV R15, R7 ;  /* 0x00000007000f4202 */ /* 0x000fe20000000f00 */
[----:B------:R3:W-:Y:S01]  /*138d0*/  @P6 STG.E.U16 desc[UR14][R4.64+0xe0], R82 ;  /* 0x0000e05204006986 */ /* 0x0007e2000c10150e */
[----:B------:R-:W-:-:S03]  /*138e0*/  VIADD R16, R2, UR9 ;  /* 0x0000000902107c36 */ /* 0x000fc60008000000 */
[----:B------:R3:W-:Y:S04]  /*138f0*/  @P5 STG.E.U16 desc[UR14][R8.64+0xe2], R83 ;  /* 0x0000e25308005986 */ /* 0x0007e8000c10150e */
[----:B------:R3:W-:Y:S04]  /*13900*/  @P3 STG.E.U16 desc[UR14][R10.64+0xf0], R84 ;  /* 0x0000f0540a003986 */ /* 0x0007e8000c10150e */
[----:B------:R3:W-:Y:S01]  /*13910*/  @P2 STG.E.U16 desc[UR14][R12.64+0xf2], R85 ;  /* 0x0000f2550c002986 */ /* 0x0007e2000c10150e */
[----:B------:R-:W-:-:S03]  /*13920*/  FMUL R87, R87, UR13 ;  /* 0x0000000d57577c20 */ /* 0x000fc60008400000 */
[----:B------:R3:W-:Y:S01]  /*13930*/  @P4 STG.E.U16 desc[UR14][R14.64+0xf0], R86 ;  /* 0x0000f0560e004986 */ /* 0x0007e2000c10150e */
[----:B------:R-:W-:Y:S05]  /*13940*/  @!P0 EXIT ;  /* 0x000000000000894d */ /* 0x000fea0003800000 */
[----:B------:R-:W-:Y:S01]  /*13950*/  F2FP.BF16.F32.PACK_AB R87, RZ, R87 ;  /* 0x00000057ff57723e */ /* 0x000fe200000010ff */
[----:B------:R-:W-:-:S05]  /*13960*/  IMAD.MOV.U32 R17, RZ, RZ, R7 ;  /* 0x000000ffff117224 */ /* 0x000fca00078e0007 */
[----:B------:R-:W-:Y:S01]  /*13970*/  STG.E.U16 desc[UR14][R16.64+0xf2], R87 ;  /* 0x0000f25710007986 */ /* 0x000fe2000c10150e */
[----:B------:R-:W-:Y:S05]  /*13980*/  EXIT ;  /* 0x000000000000794d */ /* 0x000fea0003800000 */
.L_x_10:
[----:B------:R-:W-:-:S13]  /*13990*/  ISETP.NE.AND P0, PT, RZ, UR7, PT ;  /* 0x00000007ff007c0c */ /* 0x000fda000bf05270 */
[----:B------:R-:W-:Y:S05]  /*139a0*/  @P0 EXIT ;  /* 0x000000000000094d */ /* 0x000fea0003800000 */
[----:B------:R-:W-:-:S13]  /*139b0*/  ELECT P0, URZ, PT ;  /* 0x00000000003f782f */ /* 0x000fda0003800000 */
[----:B------:R-:W-:Y:S05]  /*139c0*/  @!P0 BRA `(.L_x_525) ;  /* 0x00000008000c8947 */ /* 0x000fea0003800000 */
[----:B------:R-:W-:-:S06]  /*139d0*/  UISETP.GE.AND UP0, UPT, UR5, 0x1, UPT ;  /* 0x000000010500788c */ /* 0x000fcc000bf06270 */
[----:B------:R-:W-:-:S13]  /*139e0*/  PLOP3.LUT P0, PT, PT, PT, UP0, 0x80, 0x0 ;  /* 0x000000000000781c */ /* 0x000fda0003f0f008 */
[----:B------:R-:W-:Y:S05]  /*139f0*/  @!P0 BRA `(.L_x_525) ;  /* 0x0000000800008947 */ /* 0x000fea0003800000 */
[----:B------:R-:W0:Y:S01]  /*13a00*/  S2R R0, SR_CTAID.X ;  /* 0x0000000000007919 */ /* 0x000e220000002500 */
[----:B------:R-:W-:Y:S01]  /*13a10*/  ULDC UR8, c[0x0][0x384] ;  /* 0x0000e10000087ab9 */ /* 0x000fe20000000800 */
[----:B------:R-:W-:Y:S01]  /*13a20*/  UIADD3 UR7, UR5, 0x1, URZ ;  /* 0x0000000105077890 */ /* 0x000fe2000fffe03f */
[----:B------:R-:W-:Y:S01]  /*13a30*/  LOP3.LUT P0, RZ, R7, 0x1f, RZ, 0xc0, !PT ;  /* 0x0000001f07ff7812 */ /* 0x000fe2000780c0ff */
[----:B------:R-:W1:Y:S01]  /*13a40*/  S2R R9, SR_CTAID.Y ;  /* 0x0000000000097919 */ /* 0x000e620000002600 */
[----:B------:R-:W-:Y:S01]  /*13a50*/  IMAD.U32 R10, RZ, RZ, UR6 ;  /* 0x00000006ff0a7e24 */ /* 0x000fe2000f8e00ff */
[----:B------:R-:W-:Y:S01]  /*13a60*/  ULDC UR9, c[0x0][0x388] ;  /* 0x0000e20000097ab9 */ /* 0x000fe20000000800 */
[C---:B------:R-:W-:Y:S01]  /*13a70*/  ISETP.NE.AND P1, PT, R5.reuse, RZ, PT ;  /* 0x000000ff0500720c */ /* 0x040fe20003f25270 */
[----:B------:R-:W-:Y:S01]  /*13a80*/  IMAD.MOV.U32 R3, RZ, RZ, RZ ;  /* 0x000000ffff037224 */ /* 0x000fe200078e00ff */
[----:B------:R-:W-:Y:S01]  /*13a90*/  ISETP.NE.OR P0, PT, R5, RZ, !P0 ;  /* 0x000000ff0500720c */ /* 0x000fe20004705670 */
[----:B------:R-:W-:Y:S01]  /*13aa0*/  IMAD.MOV.U32 R4, RZ, RZ, 0x1 ;  /* 0x00000001ff047424 */ /* 0x000fe200078e00ff */
[----:B------:R-:W-:Y:S01]  /*13ab0*/  CS2R R6, SRZ ;  /* 0x0000000000067805 */ /* 0x000fe2000001ff00 */
[----:B------:R-:W-:-:S02]  /*13ac0*/  IMAD.MOV.U32 R5, RZ, RZ, RZ ;  /* 0x000000ffff057224 */ /* 0x000fc400078e00ff */
[----:B------:R-:W-:Y:S02]  /*13ad0*/  IMAD.MOV.U32 R8, RZ, RZ, RZ ;  /* 0x000000ffff087224 */ /* 0x000fe400078e00ff */
[----:B------:R-:W-:Y:S02]  /*13ae0*/  IMAD.U32 R19, RZ, RZ, UR7 ;  /* 0x00000007ff137e24 */ /* 0x000fe4000f8e00ff */
[----:B0-----:R-:W-:Y:S01]  /*13af0*/  IMAD.SHL.U32 R17, R0, 0x100, RZ ;  /* 0x0000010000117824 */ /* 0x001fe200078e00ff */
[----:B------:R-:W-:-:S03]  /*13b00*/  LOP3.LUT R0, R10, 0x2, RZ, 0xfc, !PT ;  /* 0x000000020a007812 */ /* 0x000fc600078efcff */
[----:B------:R-:W-:-:S04]  /*13b10*/  IMAD.HI.U32 R2, R17, UR8, RZ ;  /* 0x0000000811027c27 */ /* 0x000fc8000f8e00ff */
[----:B-1----:R-:W-:Y:S01]  /*13b20*/  IMAD.SHL.U32 R18, R9, 0x80, RZ ;  /* 0x0000008009127824 */ /* 0x002fe200078e00ff */
[----:B------:R-:W-:-:S07]  /*13b30*/  SHF.R.U32.HI R2, RZ, UR9, R2 ;  /* 0x00000009ff027c19 */ /* 0x000fce0008011602 */
.L_x_529:
[----:B------:R-:W0:Y:S01]  /*13b40*/  S2R R10, SR_CgaCtaId ;  /* 0x00000000000a7919 */ /* 0x000e220000008800 */
[----:B------:R-:W-:-:S04]  /*13b50*/  MOV R9, 0x400 ;  /* 0x0000040000097802 */ /* 0x000fc80000000f00 */
[----:B0-----:R-:W-:Y:S02]  /*13b60*/  LEA R20, R10, R9, 0x18 ;  /* 0x000000090a147211 */ /* 0x001fe400078ec0ff */
[----:B------:R-:W-:-:S03]  /*13b70*/  SHF.L.U32 R9, R4, 0x1f, RZ ;  /* 0x0000001f04097819 */ /* 0x000fc600000006ff */
[----:B------:R-:W-:-:S07]  /*13b80*/  IMAD R16, R3, 0x8, R20 ;  /* 0x0000000803107824 */ /* 0x000fce00078e0214 */
.L_x_526:
[----:B0-----:R0:W1:Y:S02]  /*13b90*/  SYNCS.PHASECHK.TRANS64.TRYWAIT P2, [R16+URZ+0x36048], R9 ;  /* 0x03604809100075a7 */ /* 0x001064000804017f */
[----:B-1----:R-:W-:Y:S05]  /*13ba0*/  @!P2 NANOSLEEP.SYNCS 0x989680 ;  /* 0x009896800000a95d */ /* 0x002fea0003900000 */
[----:B------:R-:W1:Y:S02]  /*13bb0*/  @!P2 SYNCS.PHASECHK.TRANS64 P2, [R16+URZ+0x36048], R9 ;  /* 0x036048091000a5a7 */ /* 0x000e64000804007f */
[----:B-1----:R-:W-:Y:S05]  /*13bc0*/  @!P2 BRA `(.L_x_526) ;  /* 0xfffffffc00f0a947 */ /* 0x002fea000383ffff */
[----:B0-----:R-:W0:Y:S02]  /*13bd0*/  @!P1 LDC R9, c[0x0][0x580] ;  /* 0x00016000ff099b82 */ /* 0x001e240000000800 */
[----:B0-----:R0:W-:Y:S02]  /*13be0*/  @!P1 SYNCS.ARRIVE.TRANS64 RZ, [R16+URZ+0x36000], R9 ;  /* 0x0360000910ff99a7 */ /* 0x0011e4000800003f */
[----:B0-----:R-:W-:-:S04]  /*13bf0*/  PRMT R9, R0, 0x9910, RZ ;  /* 0x0000991000097816 */ /* 0x001fc800000000ff */
[----:B------:R-:W-:-:S13]  /*13c00*/  ISETP.NE.AND P2, PT, R9, 0x2, PT ;  /* 0x000000020900780c */ /* 0x000fda0003f45270 */
[----:B------:R-:W-:Y:S05]  /*13c10*/  @P2 BRA `(.L_x_527) ;  /* 0x0000000000042947 */ /* 0x000fea0003800000 */
[----:B------:R-:W-:Y:S01]  /*13c20*/  BPT.TRAP 0x1 ;  /* 0x000000040000795c */ /* 0x000fe20000300000 */
.L_x_527:
[----:B------:R-:W-:Y:S05]  /*13c30*/  @P0 BRA `(.L_x_528) ;  /* 0x0000000000040947 */ /* 0x000fea0003800000 */
[----:B------:R-:W-:Y:S01]  /*13c40*/  BPT.TRAP 0x1 ;  /* 0x000000040000795c */ /* 0x000fe20000300000 */
.L_x_528:
[----:B------:R-:W0:Y:S01]  /*13c50*/  LDC R12, c[0x0][0x380] ;  /* 0x0000e000ff0c7b82 */ /* 0x000e220000000800 */
[----:B------:R-:W-:Y:S01]  /*13c60*/  R2UR UR7, R2 ;  /* 0x00000000020772ca */ /* 0x000fe200000e0000 */
[----:B------:R-:W-:Y:S01]  /*13c70*/  ULDC UR13, c[0x0][0x38c] ;  /* 0x0000e300000d7ab9 */ /* 0x000fe20000000800 */
[----:B------:R-:W-:Y:S01]  /*13c80*/  ULDC.64 UR8, c[0x0][0x3c8] ;  /* 0x0000f20000087ab9 */ /* 0x000fe20000000a00 */
[----:B------:R-:W-:Y:S01]  /*13c90*/  UISETP.NE.AND UP0, UPT, UR13, 0x1, UPT ;  /* 0x000000010d00788c */ /* 0x000fe2000bf05270 */
[C---:B------:R-:W-:Y:S01]  /*13ca0*/  R2UR UR18, R8.reuse ;  /* 0x00000000081272ca */ /* 0x040fe200000e0000 */
[----:B------:R-:W-:Y:S01]  /*13cb0*/  ULDC UR25, c[0x0][0x398] ;  /* 0x0000e60000197ab9 */ /* 0x000fe20000000800 */
[----:B------:R-:W-:Y:S01]  /*13cc0*/  IADD3 R8, R8, 0x1, RZ ;  /* 0x0000000108087810 */ /* 0x000fe20007ffe0ff */
[----:B------:R-:W1:Y:S01]  /*13cd0*/  LDC.64 R14, c[0x0][0x3f8] ;  /* 0x0000fe00ff0e7b82 */ /* 0x000e620000000a00 */
[----:B------:R-:W-:Y:S01]  /*13ce0*/  R2UR UR16, R3 ;  /* 0x00000000031072ca */ /* 0x000fe200000e0000 */
[----:B------:R-:W-:Y:S01]  /*13cf0*/  VIADD R19, R19, 0xffffffff ;  /* 0xffffffff13137836 */ /* 0x000fe20000000000 */
[----:B------:R-:W-:Y:S01]  /*13d00*/  R2UR UR17, R16 ;  /* 0x00000000101172ca */ /* 0x000fe200000e0000 */
[----:B------:R-:W-:Y:S01]  /*13d10*/  ULDC UR12, c[0x0][0x3ec] ;  /* 0x0000fb00000c7ab9 */ /* 0x000fe20000000800 */
[----:B------:R-:W-:Y:S01]  /*13d20*/  ULDC.64 UR28, c[0x0][0x198] ;  /* 0x00006600001c7ab9 */ /* 0x000fe20000000a00 */
[----:B------:R-:W-:Y:S01]  /*13d30*/  ULDC.64 UR20, c[0x0][0x3f0] ;  /* 0x0000fc0000147ab9 */ /* 0x000fe20000000a00 */
[----:B------:R-:W-:Y:S01]  /*13d40*/  @UP0 ULDC.64 UR14, c[0x0][0x390] ;  /* 0x0000e400000e0ab9 */ /* 0x000fe20000000a00 */
[----:B------:R-:W1:Y:S01]  /*13d50*/  LDC.64 R10, c[0x0][0x3d0] ;  /* 0x0000f400ff0a7b82 */ /* 0x000e620000000a00 */
[----:B------:R-:W-:Y:S01]  /*13d60*/  UIADD3 UR24, UP1, UR28, 0xf0, URZ ;  /* 0x000000f01c187890 */ /* 0x000fe2000ff3e03f */
[----:B------:R-:W-:Y:S01]  /*13d70*/  ISETP.GT.AND P6, PT, R19, 0x1, PT ;  /* 0x000000011300780c */ /* 0x000fe20003fc4270 */
[----:B------:R-:W-:-:S02]  /*13d80*/  UIADD3 UR28, UP2, UR28, 0x270, URZ ;  /* 0x000002701c1c7890 */ /* 0x000fc4000ff5e03f */
[----:B------:R-:W-:Y:S01]  /*13d90*/  USHF.L.U32 UR18, UR18, 0x5, URZ ;  /* 0x0000000512127899 */ /* 0x000fe2000800063f */
[----:B------:R-:W-:Y:S01]  /*13da0*/  UMOV UR26, 0x0 ;  /* 0x00000000001a7882 */ /* 0x000fe20000000000 */
[----:B0-----:R-:W-:Y:S01]  /*13db0*/  ISETP.NE.AND P2, PT, R12, 0x1, PT ;  /* 0x000000010c00780c */ /* 0x001fe20003f45270 */
[----:B------:R-:W0:Y:S01]  /*13dc0*/  LDC R13, c[0x0][0x400] ;  /* 0x00010000ff0d7b82 */ /* 0x000e220000000800 */
[----:B------:R-:W-:Y:S01]  /*13dd0*/  UIADD3 UR17, UR17, 0x36000, URZ ;  /* 0x0003600011117890 */ /* 0x000fe2000fffe03f */
[----:B------:R-:W-:-:S10]  /*13de0*/  UMOV UR27, 0x10000000 ;  /* 0x10000000001b7882 */ /* 0x000fd40000000000 */
[----:B------:R-:W-:Y:S01]  /*13df0*/  @P2 IMAD.U32 R9, RZ, RZ, UR7 ;  /* 0x00000007ff092e24 */ /* 0x000fe2000f8e00ff */
[----:B------:R-:W-:Y:S01]  /*13e00*/  R2UR UR7, R17 ;  /* 0x00000000110772ca */ /* 0x000fe200000e0000 */
[----:B-1----:R-:W-:-:S03]  /*13e10*/  IMAD R10, R5, R10, R15 ;  /* 0x0000000a050a7224 */ /* 0x002fc600078e020f */
[----:B------:R-:W-:Y:S01]  /*13e20*/  @P2 R2UR UR7, R9 ;  /* 0x00000000090722ca */ /* 0x000fe200000e0000 */
[C---:B------:R-:W-:Y:S01]  /*13e30*/  IMAD R9, R7.reuse, UR9, R14 ;  /* 0x0000000907097c24 */ /* 0x040fe2000f8e020e */
[----:B------:R-:W-:Y:S01]  /*13e40*/  ISETP.NE.AND P2, PT, R8, UR4, PT ;  /* 0x0000000408007c0c */ /* 0x000fe2000bf45270 */
[----:B------:R-:W1:Y:S02]  /*13e50*/  LDC.64 R14, c[0x0][0x3e0] ;  /* 0x0000f800ff0e7b82 */ /* 0x000e640000000a00 */
[----:B------:R-:W-:Y:S01]  /*13e60*/  IMAD.U32 R10, R10, 0x20, R9 ;  /* 0x000000200a0a7824 */ /* 0x000fe200078e0009 */
[----:B------:R-:W-:Y:S01]  /*13e70*/  SEL R8, R8, RZ, P2 ;  /* 0x000000ff08087207 */ /* 0x000fe20001000000 */
[----:B------:R-:W-:Y:S02]  /*13e80*/  VIADD R9, R7, 0x1 ;  /* 0x0000000107097836 */ /* 0x000fe40000000000 */
[----:B0-----:R-:W-:-:S04]  /*13e90*/  IMAD R11, R6, R11, R13 ;  /* 0x0000000b060b7224 */ /* 0x001fc800078e020d */
[----:B------:R-:W-:Y:S01]  /*13ea0*/  UIMAD.WIDE.U32 UR10, UR7, UR14, URZ ;  /* 0x0000000e070a72a5 */ /* 0x000fe2000f8e003f */
[----:B------:R-:W-:Y:S01]  /*13eb0*/  IMAD.U32 R10, R11, 0x400, R10 ;  /* 0x000004000b0a7824 */ /* 0x000fe200078e000a */
[----:B------:R-:W-:Y:S01]  /*13ec0*/  UMOV UR9, UR7 ;  /* 0x0000000700097c82 */ /* 0x000fe20008000000 */
[----:B------:R-:W-:Y:S01]  /*13ed0*/  @P2 IMAD.MOV R9, RZ, RZ, R7 ;  /* 0x000000ffff092224 */ /* 0x000fe200078e0207 */
[----:B------:R-:W-:Y:S01]  /*13ee0*/  @UP0 USHF.R.U32.HI UR9, URZ, UR15, UR11 ;  /* 0x0000000f3f090299 */ /* 0x000fe2000801160b */
[----:B------:R-:W-:Y:S01]  /*13ef0*/  VIADD R11, R6, 0x1 ;  /* 0x00000001060b7836 */ /* 0x000fe20000000000 */
[----:B------:R-:W-:Y:S01]  /*13f00*/  UISETP.NE.AND UP0, UPT, UR25, 0x1, UPT ;  /* 0x000000011900788c */ /* 0x000fe2000bf05270 */
[----:B------:R-:W-:Y:S01]  /*13f10*/  R2UR UR10, R20 ;  /* 0x00000000140a72ca */ /* 0x000fe200000e0000 */
[----:B------:R-:W-:Y:S01]  /*13f20*/  UIADD3 UR11, -UR7, URZ, URZ ;  /* 0x0000003f070b7290 */ /* 0x000fe2000fffe13f */
[----:B------:R-:W-:Y:S01]  /*13f30*/  IMAD R20, R3, 0x2000, R20 ;  /* 0x0000200003147824 */ /* 0x000fe200078e0214 */
[----:B------:R-:W-:Y:S01]  /*13f40*/  R2UR UR31, R10 ;  /* 0x000000000a1f72ca */ /* 0x000fe200000e0000 */
[----:B------:R-:W-:Y:S01]  /*13f50*/  UMOV UR22, UR9 ;  /* 0x0000000900167c82 */ /* 0x000fe20008000000 */
[----:B------:R-:W-:Y:S01]  /*13f60*/  UIADD3 UR30, -UR9, URZ, URZ ;  /* 0x0000003f091e7290 */ /* 0x000fe2000fffe13f */
[----:B------:R-:W-:Y:S01]  /*13f70*/  VIADD R10, R5, 0x1 ;  /* 0x00000001050a7836 */ /* 0x000fe20000000000 */
[----:B-1----:R-:W-:Y:S01]  /*13f80*/  ISETP.NE.AND P3, PT, R9, R14, PT ;  /* 0x0000000e0900720c */ /* 0x002fe20003f65270 */
[----:B------:R-:W-:Y:S01]  /*13f90*/  IMAD R12, R12, UR11, R17 ;  /* 0x0000000b0c0c7c24 */ /* 0x000fe2000f8e0211 */
[----:B------:R-:W-:Y:S01]  /*13fa0*/  R2UR UR23, R20 ;  /* 0x00000000141772ca */ /* 0x000fe200000e0000 */
[----:B------:R-:W-:Y:S01]  /*13fb0*/  @UP0 ULDC UR32, c[0x0][0x3a0] ;  /* 0x0000e80000200ab9 */ /* 0x000fe20000000800 */
[----:B------:R-:W-:Y:S01]  /*13fc0*/  ULDC.64 UR14, c[0x0][0x3c0] ;  /* 0x0000f000000e7ab9 */ /* 0x000fe20000000a00 */
[----:B------:R-:W-:Y:S01]  /*13fd0*/  VIADD R3, R3, 0x1 ;  /* 0x0000000103037836 */ /* 0x000fe20000000000 */
[----:B------:R-:W-:Y:S01]  /*13fe0*/  ULEA UR16, UR16, UR10, 0xe ;  /* 0x0000000a10107291 */ /* 0x000fe2000f8e703f */
[----:B------:R-:W-:-:S02]  /*13ff0*/  R2UR UR19, R12 ;  /* 0x000000000c1372ca */ /* 0x000fc400000e0000 */
[----:B------:R-:W-:Y:S01]  /*14000*/  @UP0 ULDC UR10, c[0x0][0x39c] ;  /* 0x0000e700000a0ab9 */ /* 0x000fe20000000800 */
[----:B------:R-:W-:Y:S01]  /*14010*/  ISETP.NE.AND P5, PT, R3, 0x9, PT ;  /* 0x000000090300780c */ /* 0x000fe20003fa5270 */
[----:B------:R-:W-:Y:S02]  /*14020*/  UIMAD.WIDE.U32 UR10, UR9, UR10, URZ ;  /* 0x0000000a090a72a5 */ /* 0x000fe4000f8e003f */
[----:B------:R-:W-:Y:S01]  /*14030*/  @P3 IMAD.MOV R10, RZ, RZ, R5 ;  /* 0x000000ffff0a3224 */ /* 0x000fe200078e0205 */
[----:B------:R-:W-:Y:S01]  /*14040*/  UIMAD UR10, UR13, UR30, UR7 ;  /* 0x0000001e0d0a72a4 */ /* 0x000fe2000f8e0207 */
[----:B------:R-:W-:Y:S01]  /*14050*/  R2UR UR13, R5 ;  /* 0x00000000050d72ca */ /* 0x000fe200000e0000 */
[----:B------:R-:W-:Y:S01]  /*14060*/  @UP0 USHF.R.U32.HI UR22, URZ, UR32, UR11 ;  /* 0x000000203f160299 */ /* 0x000fe2000801160b */
[----:B------:R-:W-:Y:S01]  /*14070*/  SEL R5, RZ, 0x1, P5 ;  /* 0x00000001ff057807 */ /* 0x000fe20002800000 */
[----:B------:R-:W-:Y:S01]  /*14080*/  UIMAD UR20, UR10, UR15, UR20 ;  /* 0x0000000f0a1472a4 */ /* 0x000fe2000f8e0214 */
[----:B------:R-:W-:Y:S01]  /*14090*/  ISETP.NE.AND P4, PT, R10, R15, PT ;  /* 0x0000000f0a00720c */ /* 0x000fe20003f85270 */
[----:B------:R-:W-:Y:S01]  /*140a0*/  UIADD3 UR11, -UR22, URZ, URZ ;  /* 0x0000003f160b7290 */ /* 0x000fe2000fffe13f */
[----:B------:R-:W-:Y:S01]  /*140b0*/  LOP3.LUT R4, R4, R5, RZ, 0x3c, !PT ;  /* 0x0000000504047212 */ /* 0x000fe200078e3cff */
[----:B------:R-:W-:Y:S01]  /*140c0*/  UIMAD UR19, UR19, UR14, UR12 ;  /* 0x0000000e131372a4 */ /* 0x000fe2000f8e020c */
[----:B------:R-:W-:Y:S01]  /*140d0*/  R2UR UR12, R7 ;  /* 0x00000000070c72ca */ /* 0x000fe200000e0000 */
[----:B------:R-:W-:Y:S01]  /*140e0*/  UIMAD UR7, UR25, UR11, UR9 ;  /* 0x0000000b190772a4 */ /* 0x000fe2000f8e0209 */
[----:B------:R-:W-:Y:S01]  /*140f0*/  R2UR UR14, R6 ;  /* 0x00000000060e72ca */ /* 0x000fe200000e0000 */
[----:B------:R-:W-:Y:S01]  /*14100*/  UIADD3.X UR25, URZ, UR29, URZ, UP1, !UPT ;  /* 0x0000001d3f197290 */ /* 0x000fe20008ffe43f */
[----:B------:R-:W-:Y:S01]  /*14110*/  R2UR UR11, R18 ;  /* 0x00000000120b72ca */ /* 0x000fe200000e0000 */
[----:B------:R-:W-:Y:S01]  /*14120*/  UIMAD UR21, UR7, UR8, UR21 ;  /* 0x00000008071572a4 */ /* 0x000fe2000f8e0215 */
[----:B------:R-:W-:Y:S01]  /*14130*/  SEL R3, R3, RZ, P5 ;  /* 0x000000ff03037207 */ /* 0x000fe20002800000 */
[----:B------:R-:W-:Y:S01]  /*14140*/  UPRMT UR7, UR31, 0x5410, URZ ;  /* 0x000054101f077896 */ /* 0x000fe2000800003f */
[----:B------:R-:W-:Y:S01]  /*14150*/  SEL R7, R9, RZ, P3 ;  /* 0x000000ff09077207 */ /* 0x000fe20001800000 */
[----:B------:R-:W-:Y:S01]  /*14160*/  UIADD3 UR8, UR23, 0x24000, URZ ;  /* 0x0002400017087890 */ /* 0x000fe2000fffe03f */
[----:B------:R-:W-:Y:S01]  /*14170*/  @P4 IMAD.MOV R11, RZ, RZ, R6 ;  /* 0x000000ffff0b4224 */ /* 0x000fe200078e0206 */
[----:B------:R-:W-:Y:S01]  /*14180*/  UIADD3.X UR29, URZ, UR29, URZ, UP2, !UPT ;  /* 0x0000001d3f1d7290 */ /* 0x000fe200097fe43f */
[----:B------:R-:W-:Y:S01]  /*14190*/  SEL R5, R10, RZ, P4 ;  /* 0x000000ff0a057207 */ /* 0x000fe20002000000 */
[----:B------:R-:W-:Y:S01]  /*141a0*/  UMOV UR9, UR17 ;  /* 0x0000001100097c82 */ /* 0x000fe20008000000 */
[----:B------:R-:W-:Y:S01]  /*141b0*/  UMOV UR10, UR18 ;  /* 0x00000012000a7c82 */ /* 0x000fe20008000000 */
[----:B------:R-:W-:Y:S01]  /*141c0*/  IMAD.MOV.U32 R6, RZ, RZ, R11 ;  /* 0x000000ffff067224 */ /* 0x000fe200078e000b */
[----:B------:R0:W-:Y:S04]  /*141d0*/  UTMALDG.5D.IM2COL [UR16], [UR24], UR7 ;  /* 0x00000010180073b4 */ /* 0x0001e80008060007 */
[----:B------:R0:W-:Y:S02]  /*141e0*/  UTMALDG.5D [UR8], [UR28], desc[UR26] ;  /* 0x00001a081c0075b4 */ /* 0x0001e40008021000 */
[----:B0-----:R-:W-:Y:S05]  /*141f0*/  @P6 BRA `(.L_x_529) ;  /* 0xfffffff800506947 */ /* 0x001fea000383ffff */
.L_x_525:
[----:B------:R-:W-:Y:S01]  /*14200*/  UISETP.GE.U32.AND UP1, UPT, UR5, 0x9, UPT ;  /* 0x000000090500788c */ /* 0x000fe2000bf26070 */
[----:B------:R-:W-:-:S05]  /*14210*/  MOV R0, 0x1 ;  /* 0x0000000100007802 */ /* 0x000fca0000000f00 */
[----:B------:R-:W-:-:S05]  /*14220*/  PLOP3.LUT P0, PT, PT, PT, UP1, 0x80, 0x0 ;  /* 0x000000000000781c */ /* 0x000fca0003f0f018 */
[----:B------:R-:W-:-:S04]  /*14230*/  @UP1 UIMAD.WIDE.U32 UR8, UR5, 0x38e38e39, URZ ;  /* 0x38e38e39050818a5 */ /* 0x000fc8000f8e003f */
[----:B------:R-:W-:-:S04]  /*14240*/  @UP1 USHF.R.U32.HI UR7, URZ, 0x1, UR9 ;  /* 0x000000013f071899 */ /* 0x000fc80008011609 */
[----:B------:R-:W-:-:S04]  /*14250*/  @UP1 ULOP3.LUT UR7, UR7, 0x1, URZ, 0xc0, !UPT ;  /* 0x0000000107071892 */ /* 0x000fc8000f8ec03f */
[----:B------:R-:W-:-:S04]  /*14260*/  @UP1 UISETP.NE.U32.AND UP0, UPT, UR7, 0x1, UPT ;  /* 0x000000010700188c */ /* 0x000fc8000bf05070 */
[----:B------:R-:W-:-:S04]  /*14270*/  @UP1 UISETP.NE.U32.AND.EX UP0, UPT, URZ, URZ, UPT, UP0 ;  /* 0x0000003f3f00128c */ /* 0x000fc8000bf05100 */
[----:B------:R-:W-:-:S06]  /*14280*/  @UP1 USEL UR7, URZ, 0x1, !UP0 ;  /* 0x000000013f071887 */ /* 0x000fcc000c000000 */
[----:B------:R-:W-:Y:S01]  /*14290*/  @P0 IMAD.U32 R0, RZ, RZ, UR7 ;  /* 0x00000007ff000e24 */ /* 0x000fe2000f8e00ff */
[----:B------:R-:W-:Y:S05]  /*142a0*/  WARPSYNC.ALL ;  /* 0x0000000000007948 */ /* 0x000fea0003800000 */
[----:B------:R-:W-:-:S13]  /*142b0*/  ELECT P0, URZ, PT ;  /* 0x00000000003f782f */ /* 0x000fda0003800000 */
[----:B------:R-:W-:Y:S05]  /*142c0*/  @!P0 EXIT ;  /* 0x000000000000894d */ /* 0x000fea0003800000 */
[----:B------:R-:W-:-:S04]  /*142d0*/  ULOP3.LUT UR6, UR6, 0x2, URZ, 0xfc, !UPT ;  /* 0x0000000206067892 */ /* 0x000fc8000f8efc3f */
[----:B------:R-:W-:-:S06]  /*142e0*/  UISETP.NE.AND UP0, UPT, UR6, 0x3, UPT ;  /* 0x000000030600788c */ /* 0x000fcc000bf05270 */
[----:B------:R-:W-:-:S13]  /*142f0*/  PLOP3.LUT P0, PT, PT, PT, UP0, 0x80, 0x0 ;  /* 0x000000000000781c */ /* 0x000fda0003f0f008 */
[----:B------:R-:W-:Y:S05]  /*14300*/  @!P0 BRA `(.L_x_530) ;  /* 0x0000000000048947 */ /* 0x000fea0003800000 */
[----:B------:R-:W-:Y:S01]  /*14310*/  BPT.TRAP 0x1 ;  /* 0x000000040000795c */ /* 0x000fe20000300000 */
.L_x_530:
[----:B------:R-:W0:Y:S01]  /*14320*/  S2UR UR8, SR_CgaCtaId ;  /* 0x00000000000879c3 */ /* 0x000e220000008800 */
[----:B------:R-:W-:Y:S01]  /*14330*/  UIMAD.WIDE.U32 UR6, UR5, 0x38e38e39, URZ ;  /* 0x38e38e39050678a5 */ /* 0x000fe2000f8e003f */
[----:B------:R-:W-:Y:S01]  /*14340*/  SHF.L.U32 R2, R0, 0x1f, RZ ;  /* 0x0000001f00027819 */ /* 0x000fe200000006ff */
[----:B------:R-:W-:Y:S02]  /*14350*/  UMOV UR4, 0x400 ;  /* 0x0000040000047882 */ /* 0x000fe40000000000 */
[----:B------:R-:W-:-:S04]  /*14360*/  USHF.R.U32.HI UR6, URZ, 0x1, UR7 ;  /* 0x000000013f067899 */ /* 0x000fc80008011607 */
[----:B------:R-:W-:Y:S02]  /*14370*/  UIMAD UR5, UR6, -0x9, UR5 ;  /* 0xfffffff7060578a4 */ /* 0x000fe4000f8e0205 */
[----:B0-----:R-:W-:-:S04]  /*14380*/  ULEA UR4, UR8, UR4, 0x18 ;  /* 0x0000000408047291 */ /* 0x001fc8000f8ec03f */
[----:B------:R-:W-:-:S04]  /*14390*/  UIADD3 UR4, UR4, 0x36048, URZ ;  /* 0x0003604804047890 */ /* 0x000fc8000fffe03f */
[----:B------:R-:W-:-:S12]  /*143a0*/  ULEA UR6, UR5, UR4, 0x3 ;  /* 0x0000000405067291 */ /* 0x000fd8000f8e183f */
.L_x_531:
[----:B0-----:R-:W-:-:S04]  /*143b0*/  IMAD.U32 R3, RZ, RZ, UR6 ;  /* 0x00000006ff037e24 */ /* 0x001fc8000f8e00ff */
[----:B------:R0:W1:Y:S03]  /*143c0*/  SYNCS.PHASECHK.TRANS64.TRYWAIT P0, [R3+URZ], R2 ;  /* 0x00000002030075a7 */ /* 0x000066000800017f */
[----:B-1----:R-:W-:Y:S05]  /*143d0*/  @!P0 NANOSLEEP.SYNCS 0x989680 ;  /* 0x009896800000895d */ /* 0x002fea0003900000 */
[----:B------:R-:W1:Y:S02]  /*143e0*/  @!P0 SYNCS.PHASECHK.TRANS64 P0, [R3+URZ], R2 ;  /* 0x00000002030085a7 */ /* 0x000e64000800007f */
[----:B-1----:R-:W-:Y:S05]  /*143f0*/  @!P0 BRA `(.L_x_531) ;  /* 0xfffffffc00ec8947 */ /* 0x002fea000383ffff */
[----:B------:R-:W-:-:S04]  /*14400*/  UIADD3 UR5, UR5, 0x1, URZ ;  /* 0x0000000105057890 */ /* 0x000fc8000fffe03f */
[----:B------:R-:W-:-:S04]  /*14410*/  UISETP.NE.AND UP0, UPT, UR5, 0x9, UPT ;  /* 0x000000090500788c */ /* 0x000fc8000bf05270 */
[----:B------:R-:W-:Y:S02]  /*14420*/  USEL UR6, URZ, 0x1, UP0 ;  /* 0x000000013f067887 */ /* 0x000fe40008000000 */
[----:B------:R-:W-:-:S04]  /*14430*/  USEL UR5, UR5, URZ, UP0 ;  /* 0x0000003f05057287 */ /* 0x000fc80008000000 */
[----:B0-----:R-:W-:Y:S01]  /*14440*/  LOP3.LUT R2, R0, UR6, RZ, 0x3c, !PT ;  /* 0x0000000600027c12 */ /* 0x001fe2000f8e3cff */
[----:B------:R-:W-:-:S03]  /*14450*/  ULEA UR7, UR5, UR4, 0x3 ;  /* 0x0000000405077291 */ /* 0x000fc6000f8e183f */
[----:B------:R-:W-:-:S09]  /*14460*/  SHF.L.U32 R0, R2, 0x1f, RZ ;  /* 0x0000001f02007819 */ /* 0x000fd200000006ff */
.L_x_532:
        /* <DEDUP_REMOVED lines=9> */
[----:B------:R-:W-:Y:S01]  /*14500*/  LOP3.LUT R2, R2, UR6, RZ, 0x3c, !PT ;  /* 0x0000000602027c12 */ /* 0x000fe2000f8e3cff */
[----:B------:R-:W-:-:S03]  /*14510*/  ULEA UR7, UR5, UR4, 0x3 ;  /* 0x0000000405077291 */ /* 0x000fc6000f8e183f */
[----:B0-----:R-:W-:-:S09]  /*14520*/  SHF.L.U32 R0, R2, 0x1f, RZ ;  /* 0x0000001f02007819 */ /* 0x001fd200000006ff */
.L_x_533:
        /* <DEDUP_REMOVED lines=12> */
.L_x_534:
        /* <DEDUP_REMOVED lines=12> */
.L_x_535:
        /* <DEDUP_REMOVED lines=12> */
.L_x_536:
        /* <DEDUP_REMOVED lines=12> */
.L_x_537:
        /* <DEDUP_REMOVED lines=12> */
.L_x_538:
        /* <DEDUP_REMOVED lines=12> */
.L_x_539:
[----:B0-----:R-:W-:-:S04]  /*149b0*/  IMAD.U32 R3, RZ, RZ, UR5 ;  /* 0x00000005ff037e24 */ /* 0x001fc8000f8e00ff */
[----:B------:R0:W1:Y:S03]  /*149c0*/  SYNCS.PHASECHK.TRANS64.TRYWAIT P0, [R3+URZ], R0 ;  /* 0x00000000030075a7 */ /* 0x000066000800017f */
[----:B-1----:R-:W-:Y:S05]  /*149d0*/  @!P0 NANOSLEEP.SYNCS 0x989680 ;  /* 0x009896800000895d */ /* 0x002fea0003900000 */
[----:B------:R-:W1:Y:S02]  /*149e0*/  @!P0 SYNCS.PHASECHK.TRANS64 P0, [R3+URZ], R0 ;  /* 0x00000000030085a7 */ /* 0x000e64000800007f */
[----:B-1----:R-:W-:Y:S05]  /*149f0*/  @P0 EXIT ;  /* 0x000000000000094d */ /* 0x002fea0003800000 */
[----:B------:R-:W-:Y:S05]  /*14a00*/  BRA `(.L_x_539) ;  /* 0xfffffffc00e87947 */ /* 0x000fea000383ffff */
.L_x_540:
[----:B------:R-:W-:-:S00]  /*14a10*/  BRA `(.L_x_540) ;  /* 0xfffffffc00fc7947 */ /* 0x000fc0000383ffff */
[----:B------:R-:W-:-:S00]  /*14a20*/  NOP ;  /* 0x0000000000007918 */ /* 0x000fc00000000000 */
        /* <DEDUP_REMOVED lines=13> */
.L_x_541:


//--------------------- .nv.shared._ZN7cutlass13device_kernelINS_4conv6kernel13ConvUniversalINS1_16ConvProblemShapeILNS1_8OperatorE0ELi3EEENS1_10collective14CollectiveConvINS1_46MainloopSm90TmaGmmaWarpSpecializedImplicitGemmILS5_0ELi9ELi3EN4cute5tupleIJNSA_1CILi1EEESD_SD_EEENS1_36KernelImplicitTmaWarpSpecializedSm90ELi1EEENSB_IJNSC_ILi256EEENSC_ILi128EEENSB_IJNSC_ILi32EEEEEEEEENS_10bfloat16_tESM_NSA_8TiledMMAINSA_8MMA_AtomIJNSA_4SM904GMMA28MMA_64x128x16_F32BF16BF16_SSILNSQ_5MajorE0ELSS_0ELNSQ_7ScaleInE1ELST_1EEEEEENSA_6LayoutISE_NSB_IJNSC_ILi0EEESX_SX_EEEEENSB_IJNSA_10UnderscoreES10_S10_EEEEENS7_6detail26Sm90ImplicitGemmTileTraitsINSA_20SM90_TMA_LOAD_IM2COLENSA_14ComposedLayoutINSA_7SwizzleILi2ELi4ELi3EEENSA_18smem_ptr_flag_bitsILi16EEENSW_INSB_IJNSB_IJNSC_ILi8EEESJ_EEENSB_IJSJ_SD_EEENSB_IJSD_NSC_ILi9EEEEEEEEENSB_IJNSB_IJSJ_SH_EEENSB_IJSD_SX_EEENSB_IJSX_NSC_ILi8192EEEEEEEEEEEEEvEENS14_INSA_13SM90_TMA_LOADENS16_IS18_S1A_NSW_INSB_IJNSB_IJS1B_NSC_ILi16EEEEEES1D_S1F_EEENSB_IJS1H_S1I_NSB_IJSX_NSC_ILi4096EEEEEEEEEEEEEvEEEENS_8epilogue10collective6detail29Sm90TmaWarpSpecializedAdapterINS21_15DefaultEpilogueISM_NSB_IJNSB_IJllllEEESD_SX_EEES26_NS20_6thread17LinearCombinationISM_Li1EffLNS27_9ScaleType4KindE0ELNS_15FloatRoundStyleE2ESM_EENS_4gemm15EpilogueDefaultEEEEEvvEEEEvNT_6ParamsE --------------------------
	.section	.nv.shared._ZN7cutlass13device_kernelINS_4conv6kernel13ConvUniversalINS1_16ConvProblemShapeILNS1_8OperatorE0ELi3EEENS1_10collective14CollectiveConvINS1_46MainloopSm90TmaGmmaWarpSpecializedImplicitGemmILS5_0ELi9ELi3EN4cute5tupleIJNSA_1CILi1EEESD_SD_EEENS1_36KernelImplicitTmaWarpSpecializedSm90ELi1EEENSB_IJNSC_ILi256EEENSC_ILi128EEENSB_IJNSC_ILi32EEEEEEEEENS_10bfloat16_tESM_NSA_8TiledMMAINSA_8MMA_AtomIJNSA_4SM904GMMA28MMA_64x128x16_F32BF16BF16_SSILNSQ_5MajorE0ELSS_0ELNSQ_7ScaleInE1ELST_1EEEEEENSA_6LayoutISE_NSB_IJNSC_ILi0EEESX_SX_EEEEENSB_IJNSA_10UnderscoreES10_S10_EEEEENS7_6detail26Sm90ImplicitGemmTileTraitsINSA_20SM90_TMA_LOAD_IM2COLENSA_14ComposedLayoutINSA_7SwizzleILi2ELi4ELi3EEENSA_18smem_ptr_flag_bitsILi16EEENSW_INSB_IJNSB_IJNSC_ILi8EEESJ_EEENSB_IJSJ_SD_EEENSB_IJSD_NSC_ILi9EEEEEEEEENSB_IJNSB_IJSJ_SH_EEENSB_IJSD_SX_EEENSB_IJSX_NSC_ILi8192EEEEEEEEEEEEEvEENS14_INSA_13SM90_TMA_LOADENS16_IS18_S1A_NSW_INSB_IJNSB_IJS1B_NSC_ILi16EEEEEES1D_S1F_EEENSB_IJS1H_S1I_NSB_IJSX_NSC_ILi4096EEEEEEEEEEEEEvEEEENS_8epilogue10collective6detail29Sm90TmaWarpSpecializedAdapterINS21_15DefaultEpilogueISM_NSB_IJNSB_IJllllEEESD_SX_EEES26_NS20_6thread17LinearCombinationISM_Li1EffLNS27_9ScaleType4KindE0ELNS_15FloatRoundStyleE2ESM_EENS_4gemm15EpilogueDefaultEEEEEvvEEEEvNT_6ParamsE,"aw",@nobits
	.sectionflags	@""
	.align	16
	.zero		1024


//--------------------- .nv.shared.reserved.0     --------------------------
	.section	.nv.shared.reserved.0,"aw",@nobits
	.weak		__nv_reservedSMEM_offset_0_alias
	.size		__nv_reservedSMEM_offset_0_alias, 0, 0
	.other		__nv_reservedSMEM_offset_0_alias,@"STO_CUDA_RESERVED_SHARED STV_DEFAULT"
__nv_reservedSMEM_offset_0_alias:
	.zero		0


//--------------------- .nv.global                --------------------------
	.section	.nv.global,"aw",@nobits
.nv.global:
	.type		_ZN39_INTERNAL_a5272ec7_4_k_cu_0fb0e679_27924cute1_E,@object
	.size		_ZN39_INTERNAL_a5272ec7_4_k_cu_0fb0e679_27924cute1_E,(_ZN39_INTERNAL_a5272ec7_4_k_cu_0fb0e679_27924cuda3std3__45__cpo6cbeginE - _ZN39_INTERNAL_a5272ec7_4_k_cu_0fb0e679_27924cute1_E)
_ZN39_INTERNAL_a5272ec7_4_k_cu_0fb0e679_27924cute1_E:
	.zero		1
	.type		_ZN39_INTERNAL_a5272ec7_4_k_cu_0fb0e679_27924cuda3std3__45__cpo6cbeginE,@object
	.size		_ZN39_INTERNAL_a5272ec7_4_k_cu_0fb0e679_27924cuda3std3__45__cpo6cbeginE,(_ZN39_INTERNAL_a5272ec7_4_k_cu_0fb0e679_27924cuda3std3__48in_placeE - _ZN39_INTERNAL_a5272ec7_4_k_cu_0fb0e679_27924cuda3std3__45__cpo6cbeginE)
_ZN39_INTERNAL_a5272ec7_4_k_cu_0fb0e679_27924cuda3std3__45__cpo6cbeginE:
	.zero		1
	.type		_ZN39_INTERNAL_a5272ec7_4_k_cu_0fb0e679_27924cuda3std3__48in_placeE,@object
	.size		_ZN39_INTERNAL_a5272ec7_4_k_cu_0fb0e679_27924cuda3std3__48in_placeE,(_ZN39_INTERNAL_a5272ec7_4_k_cu_0fb0e679_27924cuda3std6ranges3__45__cpo9iter_moveE - _ZN39_INTERNAL_a5272ec7_4_k_cu_0fb0e679_27924cuda3std3__48in_placeE)
_ZN39_INTERNAL_a5272ec7_4_k_cu_0fb0e679_27924cuda3std3__48in_placeE:
	.zero		1
	.type		_ZN39_INTERNAL_a5272ec7_4_k_cu_0fb0e679_27924cuda3std6ranges3__45__cpo9iter_moveE,@object
	.size		_ZN39_INTERNAL_a5272ec7_4_k_cu_0fb0e679_27924cuda3std6ranges3__45__cpo9iter_moveE,(_ZN39_INTERNAL_a5272ec7_4_k_cu_0fb0e679_27924cuda3std3__45__cpo5beginE - _ZN39_INTERNAL_a5272ec7_4_k_cu_0fb0e679_27924cuda3std6ranges3__45__cpo9iter_moveE)
_ZN39_INTERNAL_a5272ec7_4_k_cu_0fb0e679_27924cuda3std6ranges3__45__cpo9iter_moveE:
	.zero		1
	.type		_ZN39_INTERNAL_a5272ec7_4_k_cu_0fb0e679_27924cuda3std3__45__cpo5beginE,@object
	.size		_ZN39_INTERNAL_a5272ec7_4_k_cu_0fb0e679_27924cuda3std3__45__cpo5beginE,(_ZN39_INTERNAL_a5272ec7_4_k_cu_0fb0e679_27924cuda3std3__441_GLOBAL__N__a5272ec7_4_k_cu_0fb0e679_27926ignoreE - _ZN39_INTERNAL_a5272ec7_4_k_cu_0fb0e679_27924cuda3std3__45__cpo5beginE)
_ZN39_INTERNAL_a5272ec7_4_k_cu_0fb0e679_27924cuda3std3__45__cpo5beginE:
	.zero		1
	.type		_ZN39_INTERNAL_a5272ec7_4_k_cu_0fb0e679_27924cuda3std3__441_GLOBAL__N__a5272ec7_4_k_cu_0fb0e679_27926ignoreE,@object
	.size		_ZN39_INTERNAL_a5272ec7_4_k_cu_0fb0e679_27924cuda3std3__441_GLOBAL__N__a5272ec7_4_k_cu_0fb0e679_27926ignoreE,(_ZN39_INTERNAL_a5272ec7_4_k_cu_0fb0e679_27924cute7productE - _ZN39_INTERNAL_a5272ec7_4_k_cu_0fb0e679_27924cuda3std3__441_GLOBAL__N__a5272ec7_4_k_cu_0fb0e679_27926ignoreE)
_ZN39_INTERNAL_a5272ec7_4_k_cu_0fb0e679_27924cuda3std3__441_GLOBAL__N__a5272ec7_4_k_cu_0fb0e679_27926ignoreE:
	.zero		1
	.type		_ZN39_INTERNAL_a5272ec7_4_k_cu_0fb0e679_27924cute7productE,@object
	.size		_ZN39_INTERNAL_a5272ec7_4_k_cu_0fb0e679_27924cute7productE,(_ZN39_INTERNAL_a5272ec7_4_k_cu_0fb0e679_27924cuda3std3__45__cpo3endE - _ZN39_INTERNAL_a5272ec7_4_k_cu_0fb0e679_27924cute7productE)
_ZN39_INTERNAL_a5272ec7_4_k_cu_0fb0e679_27924cute7productE:
	.zero		1
	.type		_ZN39_INTERNAL_a5272ec7_4_k_cu_0fb0e679_27924cuda3std3__45__cpo3endE,@object
	.size		_ZN39_INTERNAL_a5272ec7_4_k_cu_0fb0e679_27924cuda3std3__45__cpo3endE,(_ZN39_INTERNAL_a5272ec7_4_k_cu_0fb0e679_27924cuda3std3__419piecewise_constructE - _ZN39_INTERNAL_a5272ec7_4_k_cu_0fb0e679_27924cuda3std3__45__cpo3endE)
_ZN39_INTERNAL_a5272ec7_4_k_cu_0fb0e679_27924cuda3std3__45__cpo3endE:
	.zero		1
	.type		_ZN39_INTERNAL_a5272ec7_4_k_cu_0fb0e679_27924cuda3std3__419piecewise_constructE,@object
	.size		_ZN39_INTERNAL_a5272ec7_4_k_cu_0fb0e679_27924cuda3std3__419piecewise_constructE,(_ZN39_INTERNAL_a5272ec7_4_k_cu_0fb0e679_27924cuda3std3__45__cpo4cendE - _ZN39_INTERNAL_a5272ec7_4_k_cu_0fb0e679_27924cuda3std3__419piecewise_constructE)
_ZN39_INTERNAL_a5272ec7_4_k_cu_0fb0e679_27924cuda3std3__419piecewise_constructE:
	.zero		1
	.type		_ZN39_INTERNAL_a5272ec7_4_k_cu_0fb0e679_27924cuda3std3__45__cpo4cendE,@object
	.size		_ZN39_INTERNAL_a5272ec7_4_k_cu_0fb0e679_27924cuda3std3__45__cpo4cendE,(_ZN39_INTERNAL_a5272ec7_4_k_cu_0fb0e679_27924cuda3std6ranges3__45__cpo4swapE - _ZN39_INTERNAL_a5272ec7_4_k_cu_0fb0e679_27924cuda3std3__45__cpo4cendE)
_ZN39_INTERNAL_a5272ec7_4_k_cu_0fb0e679_27924cuda3std3__45__cpo4cendE:
	.zero		1
	.type		_ZN39_INTERNAL_a5272ec7_4_k_cu_0fb0e679_27924cuda3std6ranges3__45__cpo4swapE,@object
	.size		_ZN39_INTERNAL_a5272ec7_4_k_cu_0fb0e679_27924cuda3std6ranges3__45__cpo4swapE,(.L_7 - _ZN39_INTERNAL_a5272ec7_4_k_cu_0fb0e679_27924cuda3std6ranges3__45__cpo4swapE)
_ZN39_INTERNAL_a5272ec7_4_k_cu_0fb0e679_27924cuda3std6ranges3__45__cpo4swapE:
	.zero		1
.L_7:


//--------------------- .nv.constant0._ZN7cutlass13device_kernelINS_4conv6kernel13ConvUniversalINS1_16ConvProblemShapeILNS1_8OperatorE0ELi3EEENS1_10collective14CollectiveConvINS1_46MainloopSm90TmaGmmaWarpSpecializedImplicitGemmILS5_0ELi9ELi3EN4cute5tupleIJNSA_1CILi1EEESD_SD_EEENS1_36KernelImplicitTmaWarpSpecializedSm90ELi1EEENSB_IJNSC_ILi256EEENSC_ILi128EEENSB_IJNSC_ILi32EEEEEEEEENS_10bfloat16_tESM_NSA_8TiledMMAINSA_8MMA_AtomIJNSA_4SM904GMMA28MMA_64x128x16_F32BF16BF16_SSILNSQ_5MajorE0ELSS_0ELNSQ_7ScaleInE1ELST_1EEEEEENSA_6LayoutISE_NSB_IJNSC_ILi0EEESX_SX_EEEEENSB_IJNSA_10UnderscoreES10_S10_EEEEENS7_6detail26Sm90ImplicitGemmTileTraitsINSA_20SM90_TMA_LOAD_IM2COLENSA_14ComposedLayoutINSA_7SwizzleILi2ELi4ELi3EEENSA_18smem_ptr_flag_bitsILi16EEENSW_INSB_IJNSB_IJNSC_ILi8EEESJ_EEENSB_IJSJ_SD_EEENSB_IJSD_NSC_ILi9EEEEEEEEENSB_IJNSB_IJSJ_SH_EEENSB_IJSD_SX_EEENSB_IJSX_NSC_ILi8192EEEEEEEEEEEEEvEENS14_INSA_13SM90_TMA_LOADENS16_IS18_S1A_NSW_INSB_IJNSB_IJS1B_NSC_ILi16EEEEEES1D_S1F_EEENSB_IJS1H_S1I_NSB_IJSX_NSC_ILi4096EEEEEEEEEEEEEvEEEENS_8epilogue10collective6detail29Sm90TmaWarpSpecializedAdapterINS21_15DefaultEpilogueISM_NSB_IJNSB_IJllllEEESD_SX_EEES26_NS20_6thread17LinearCombinationISM_Li1EffLNS27_9ScaleType4KindE0ELNS_15FloatRoundStyleE2ESM_EENS_4gemm15EpilogueDefaultEEEEEvvEEEEvNT_6ParamsE --------------------------
	.section	.nv.constant0._ZN7cutlass13device_kernelINS_4conv6kernel13ConvUniversalINS1_16ConvProblemShapeILNS1_8OperatorE0ELi3EEENS1_10collective14CollectiveConvINS1_46MainloopSm90TmaGmmaWarpSpecializedImplicitGemmILS5_0ELi9ELi3EN4cute5tupleIJNSA_1CILi1EEESD_SD_EEENS1_36KernelImplicitTmaWarpSpecializedSm90ELi1EEENSB_IJNSC_ILi256EEENSC_ILi128EEENSB_IJNSC_ILi32EEEEEEEEENS_10bfloat16_tESM_NSA_8TiledMMAINSA_8MMA_AtomIJNSA_4SM904GMMA28MMA_64x128x16_F32BF16BF16_SSILNSQ_5MajorE0ELSS_0ELNSQ_7ScaleInE1ELST_1EEEEEENSA_6LayoutISE_NSB_IJNSC_ILi0EEESX_SX_EEEEENSB_IJNSA_10UnderscoreES10_S10_EEEEENS7_6detail26Sm90ImplicitGemmTileTraitsINSA_20SM90_TMA_LOAD_IM2COLENSA_14ComposedLayoutINSA_7SwizzleILi2ELi4ELi3EEENSA_18smem_ptr_flag_bitsILi16EEENSW_INSB_IJNSB_IJNSC_ILi8EEESJ_EEENSB_IJSJ_SD_EEENSB_IJSD_NSC_ILi9EEEEEEEEENSB_IJNSB_IJSJ_SH_EEENSB_IJSD_SX_EEENSB_IJSX_NSC_ILi8192EEEEEEEEEEEEEvEENS14_INSA_13SM90_TMA_LOADENS16_IS18_S1A_NSW_INSB_IJNSB_IJS1B_NSC_ILi16EEEEEES1D_S1F_EEENSB_IJS1H_S1I_NSB_IJSX_NSC_ILi4096EEEEEEEEEEEEEvEEEENS_8epilogue10collective6detail29Sm90TmaWarpSpecializedAdapterINS21_15DefaultEpilogueISM_NSB_IJNSB_IJllllEEESD_SX_EEES26_NS20_6thread17LinearCombinationISM_Li1EffLNS27_9ScaleType4KindE0ELNS_15FloatRoundStyleE2ESM_EENS_4gemm15EpilogueDefaultEEEEEvvEEEEvNT_6ParamsE,"a",@progbits
	.sectionflags	@""
	.align	4
.nv.constant0._ZN7cutlass13device_kernelINS_4conv6kernel13ConvUniversalINS1_16ConvProblemShapeILNS1_8OperatorE0ELi3EEENS1_10collective14CollectiveConvINS1_46MainloopSm90TmaGmmaWarpSpecializedImplicitGemmILS5_0ELi9ELi3EN4cute5tupleIJNSA_1CILi1EEESD_SD_EEENS1_36KernelImplicitTmaWarpSpecializedSm90ELi1EEENSB_IJNSC_ILi256EEENSC_ILi128EEENSB_IJNSC_ILi32EEEEEEEEENS_10bfloat16_tESM_NSA_8TiledMMAINSA_8MMA_AtomIJNSA_4SM904GMMA28MMA_64x128x16_F32BF16BF16_SSILNSQ_5MajorE0ELSS_0ELNSQ_7ScaleInE1ELST_1EEEEEENSA_6LayoutISE_NSB_IJNSC_ILi0EEESX_SX_EEEEENSB_IJNSA_10UnderscoreES10_S10_EEEEENS7_6detail26Sm90ImplicitGemmTileTraitsINSA_20SM90_TMA_LOAD_IM2COLENSA_14ComposedLayoutINSA_7SwizzleILi2ELi4ELi3EEENSA_18smem_ptr_flag_bitsILi16EEENSW_INSB_IJNSB_IJNSC_ILi8EEESJ_EEENSB_IJSJ_SD_EEENSB_IJSD_NSC_ILi9EEEEEEEEENSB_IJNSB_IJSJ_SH_EEENSB_IJSD_SX_EEENSB_IJSX_NSC_ILi8192EEEEEEEEEEEEEvEENS14_INSA_13SM90_TMA_LOADENS16_IS18_S1A_NSW_INSB_IJNSB_IJS1B_NSC_ILi16EEEEEES1D_S1F_EEENSB_IJS1H_S1I_NSB_IJSX_NSC_ILi4096EEEEEEEEEEEEEvEEEENS_8epilogue10collective6detail29Sm90TmaWarpSpecializedAdapterINS21_15DefaultEpilogueISM_NSB_IJNSB_IJllllEEESD_SX_EEES26_NS20_6thread17LinearCombinationISM_Li1EffLNS27_9ScaleType4KindE0ELNS_15FloatRoundStyleE2ESM_EENS_4gemm15EpilogueDefaultEEEEEvvEEEEvNT_6ParamsE:
	.zero		1664


//--------------------- SYMBOLS --------------------------

	.type		.nv.reservedSmem.offset0,@object
	.size		.nv.reservedSmem.offset0,0x4
